	.target	sm_90a

	.elftype	@"ET_EXEC"


//--------------------- .note.nv.tkinfo           --------------------------
	.section	.note.nv.tkinfo,"",@"SHT_NOTE"
	.sectionflags	@"SHF_NOTE_NV_TKINFO"
	.tkinfo
        /*0018*/ 	.word	0x00000002
        /*0030*/ 	.string	""
        /*0030*/ 	.string	"ptxas"
        /*0030*/ 	.string	"Cuda compilation tools, release 13.0, V13.0.88"
        /*0030*/ 	.string	"Build cuda_13.0.r13.0/compiler.36424714_0"
        /*0030*/ 	.string	"-arch sm_90a -m 64 "



//--------------------- .note.nv.cuinfo           --------------------------
	.section	.note.nv.cuinfo,"",@"SHT_NOTE"
	.sectionflags	@"SHF_NOTE_NV_CUINFO"
        /*0018*/ 	.short	0x0002
        /*001a*/ 	.short	0x005a
        /*001c*/ 	.short	0x0082
	.zero		2


//--------------------- .nv.info                  --------------------------
	.section	.nv.info,"",@"SHT_CUDA_INFO"
	.align	4


	//----- nvinfo : EIATTR_REGCOUNT
	.align		4
        /*0000*/ 	.byte	0x04, 0x2f
        /*0002*/ 	.short	(.L_15 - .L_14)
	.align		4
.L_14:
        /*0004*/ 	.word	index@(_ZN7cutlass13device_kernelINS_4gemm6kernel13GemmUniversalIN4cute5tupleIJiiiiEEENS1_10collective13CollectiveMmaINS1_34MainloopSm90TmaGmmaWarpSpecializedILi2ENS5_IJNS4_1CILi4EEESB_NSA_ILi1EEEEEENS1_35KernelTmaWarpSpecializedCooperativeEEENS5_IJNSA_ILi128EEENSA_ILi64EEESG_EEEfNS5_IJlSC_lEEEfSJ_NS4_8TiledMMAINS4_8MMA_AtomIJNS4_4SM904GMMA29MMA_64x64x8_F32TF32TF32_SS_TNILNSN_7ScaleInE1ELSP_1EEEEEENS4_6LayoutINS5_IJNSA_ILi2EEESC_SC_EEENS5_IJSC_NSA_ILi0EEESV_EEEEENS5_IJNS4_10UnderscoreESY_SY_EEEEENS4_23SM90_TMA_LOAD_MULTICASTENS4_14ComposedLayoutINS4_7SwizzleILi3ELi4ELi3EEENS4_18smem_ptr_flag_bitsILi32EEENSS_INS5_IJNSA_ILi8EEENSA_ILi32EEEEEENS5_IJS18_SC_EEEEEEEvNS4_8identityES11_S1C_vS1D_EENS_8epilogue10collective6detail29Sm90TmaWarpSpecializedAdapterINS1G_15DefaultEpilogueIfSJ_SJ_NS1F_6thread17LinearCombinationIfLi1EffLNS1K_9ScaleType4KindE0ELNS_15FloatRoundStyleE2EfEENS1_15EpilogueDefaultEEEEEvvEEEEvNT_6ParamsE)
        /*0008*/ 	.word	0x000000a8


	//----- nvinfo : EIATTR_FRAME_SIZE
	.align		4
.L_15:
        /*000c*/ 	.byte	0x04, 0x11
        /*000e*/ 	.short	(.L_17 - .L_16)
	.align		4
.L_16:
        /*0010*/ 	.word	index@(_ZN7cutlass13device_kernelINS_4gemm6kernel13GemmUniversalIN4cute5tupleIJiiiiEEENS1_10collective13CollectiveMmaINS1_34MainloopSm90TmaGmmaWarpSpecializedILi2ENS5_IJNS4_1CILi4EEESB_NSA_ILi1EEEEEENS1_35KernelTmaWarpSpecializedCooperativeEEENS5_IJNSA_ILi128EEENSA_ILi64EEESG_EEEfNS5_IJlSC_lEEEfSJ_NS4_8TiledMMAINS4_8MMA_AtomIJNS4_4SM904GMMA29MMA_64x64x8_F32TF32TF32_SS_TNILNSN_7ScaleInE1ELSP_1EEEEEENS4_6LayoutINS5_IJNSA_ILi2EEESC_SC_EEENS5_IJSC_NSA_ILi0EEESV_EEEEENS5_IJNS4_10UnderscoreESY_SY_EEEEENS4_23SM90_TMA_LOAD_MULTICASTENS4_14ComposedLayoutINS4_7SwizzleILi3ELi4ELi3EEENS4_18smem_ptr_flag_bitsILi32EEENSS_INS5_IJNSA_ILi8EEENSA_ILi32EEEEEENS5_IJS18_SC_EEEEEEEvNS4_8identityES11_S1C_vS1D_EENS_8epilogue10collective6detail29Sm90TmaWarpSpecializedAdapterINS1G_15DefaultEpilogueIfSJ_SJ_NS1F_6thread17LinearCombinationIfLi1EffLNS1K_9ScaleType4KindE0ELNS_15FloatRoundStyleE2EfEENS1_15EpilogueDefaultEEEEEvvEEEEvNT_6ParamsE)
        /*0014*/ 	.word	0x00000000


	//----- nvinfo : EIATTR_MIN_STACK_SIZE
	.align		4
.L_17:
        /*0018*/ 	.byte	0x04, 0x12
        /*001a*/ 	.short	(.L_19 - .L_18)
	.align		4
.L_18:
        /*001c*/ 	.word	index@(_ZN7cutlass13device_kernelINS_4gemm6kernel13GemmUniversalIN4cute5tupleIJiiiiEEENS1_10collective13CollectiveMmaINS1_34MainloopSm90TmaGmmaWarpSpecializedILi2ENS5_IJNS4_1CILi4EEESB_NSA_ILi1EEEEEENS1_35KernelTmaWarpSpecializedCooperativeEEENS5_IJNSA_ILi128EEENSA_ILi64EEESG_EEEfNS5_IJlSC_lEEEfSJ_NS4_8TiledMMAINS4_8MMA_AtomIJNS4_4SM904GMMA29MMA_64x64x8_F32TF32TF32_SS_TNILNSN_7ScaleInE1ELSP_1EEEEEENS4_6LayoutINS5_IJNSA_ILi2EEESC_SC_EEENS5_IJSC_NSA_ILi0EEESV_EEEEENS5_IJNS4_10UnderscoreESY_SY_EEEEENS4_23SM90_TMA_LOAD_MULTICASTENS4_14ComposedLayoutINS4_7SwizzleILi3ELi4ELi3EEENS4_18smem_ptr_flag_bitsILi32EEENSS_INS5_IJNSA_ILi8EEENSA_ILi32EEEEEENS5_IJS18_SC_EEEEEEEvNS4_8identityES11_S1C_vS1D_EENS_8epilogue10collective6detail29Sm90TmaWarpSpecializedAdapterINS1G_15DefaultEpilogueIfSJ_SJ_NS1F_6thread17LinearCombinationIfLi1EffLNS1K_9ScaleType4KindE0ELNS_15FloatRoundStyleE2EfEENS1_15EpilogueDefaultEEEEEvvEEEEvNT_6ParamsE)
        /*0020*/ 	.word	0x00000000
.L_19:


//--------------------- .nv.compat                --------------------------
	.section	.nv.compat,"",@"SHT_CUDA_COMPAT_INFO"
	.align	4
        /*0000*/ 	.byte	0x02, 0x09, 0x01, 0x00, 0x02, 0x02, 0x04, 0x00, 0x02, 0x05, 0x05, 0x00, 0x03, 0x07, 0x01, 0x01
        /*0010*/ 	.byte	0x02, 0x03, 0x01, 0x00, 0x02, 0x06, 0x01, 0x00, 0x04, 0x0b, 0x08, 0x00, 0x00, 0x00, 0x00, 0x00
        /*0020*/ 	.byte	0x00, 0x00, 0x00, 0x00


//--------------------- .nv.info._ZN7cutlass13device_kernelINS_4gemm6kernel13GemmUniversalIN4cute5tupleIJiiiiEEENS1_10collective13CollectiveMmaINS1_34MainloopSm90TmaGmmaWarpSpecializedILi2ENS5_IJNS4_1CILi4EEESB_NSA_ILi1EEEEEENS1_35KernelTmaWarpSpecializedCooperativeEEENS5_IJNSA_ILi128EEENSA_ILi64EEESG_EEEfNS5_IJlSC_lEEEfSJ_NS4_8TiledMMAINS4_8MMA_AtomIJNS4_4SM904GMMA29MMA_64x64x8_F32TF32TF32_SS_TNILNSN_7ScaleInE1ELSP_1EEEEEENS4_6LayoutINS5_IJNSA_ILi2EEESC_SC_EEENS5_IJSC_NSA_ILi0EEESV_EEEEENS5_IJNS4_10UnderscoreESY_SY_EEEEENS4_23SM90_TMA_LOAD_MULTICASTENS4_14ComposedLayoutINS4_7SwizzleILi3ELi4ELi3EEENS4_18smem_ptr_flag_bitsILi32EEENSS_INS5_IJNSA_ILi8EEENSA_ILi32EEEEEENS5_IJS18_SC_EEEEEEEvNS4_8identityES11_S1C_vS1D_EENS_8epilogue10collective6detail29Sm90TmaWarpSpecializedAdapterINS1G_15DefaultEpilogueIfSJ_SJ_NS1F_6thread17LinearCombinationIfLi1EffLNS1K_9ScaleType4KindE0ELNS_15FloatRoundStyleE2EfEENS1_15EpilogueDefaultEEEEEvvEEEEvNT_6ParamsE --------------------------
	.section	.nv.info._ZN7cutlass13device_kernelINS_4gemm6kernel13GemmUniversalIN4cute5tupleIJiiiiEEENS1_10collective13CollectiveMmaINS1_34MainloopSm90TmaGmmaWarpSpecializedILi2ENS5_IJNS4_1CILi4EEESB_NSA_ILi1EEEEEENS1_35KernelTmaWarpSpecializedCooperativeEEENS5_IJNSA_ILi128EEENSA_ILi64EEESG_EEEfNS5_IJlSC_lEEEfSJ_NS4_8TiledMMAINS4_8MMA_AtomIJNS4_4SM904GMMA29MMA_64x64x8_F32TF32TF32_SS_TNILNSN_7ScaleInE1ELSP_1EEEEEENS4_6LayoutINS5_IJNSA_ILi2EEESC_SC_EEENS5_IJSC_NSA_ILi0EEESV_EEEEENS5_IJNS4_10UnderscoreESY_SY_EEEEENS4_23SM90_TMA_LOAD_MULTICASTENS4_14ComposedLayoutINS4_7SwizzleILi3ELi4ELi3EEENS4_18smem_ptr_flag_bitsILi32EEENSS_INS5_IJNSA_ILi8EEENSA_ILi32EEEEEENS5_IJS18_SC_EEEEEEEvNS4_8identityES11_S1C_vS1D_EENS_8epilogue10collective6detail29Sm90TmaWarpSpecializedAdapterINS1G_15DefaultEpilogueIfSJ_SJ_NS1F_6thread17LinearCombinationIfLi1EffLNS1K_9ScaleType4KindE0ELNS_15FloatRoundStyleE2EfEENS1_15EpilogueDefaultEEEEEvvEEEEvNT_6ParamsE,"",@"SHT_CUDA_INFO"
	.sectionflags	@""
	.align	4


	//----- nvinfo : EIATTR_CUDA_API_VERSION
	.align		4
        /*0000*/ 	.byte	0x04, 0x37
        /*0002*/ 	.short	(.L_21 - .L_20)
.L_20:
        /*0004*/ 	.word	0x00000082


	//----- nvinfo : EIATTR_KPARAM_INFO
	.align		4
.L_21:
        /*0008*/ 	.byte	0x04, 0x17
        /*000a*/ 	.short	(.L_23 - .L_22)
.L_22:
        /*000c*/ 	.word	0x00000000
        /*0010*/ 	.short	0x0000
        /*0012*/ 	.short	0x0070
        /*0014*/ 	.byte	0x00, 0xf0, 0x01, 0x10


	//----- nvinfo : EIATTR_SPARSE_MMA_MASK
	.align		4
.L_23:
        /*0018*/ 	.byte	0x03, 0x50
        /*001a*/ 	.short	0x0000


	//----- nvinfo : EIATTR_MAXREG_COUNT
	.align		4
        /*001c*/ 	.byte	0x03, 0x1b
        /*001e*/ 	.short	0x00a8


	//----- nvinfo : EIATTR_NUM_BARRIERS
	.align		4
        /*0020*/ 	.byte	0x02, 0x4c
        /*0022*/ 	.byte	0x01
	.zero		1


	//----- nvinfo : EIATTR_EXTERNS
	.align		4
        /*0024*/ 	.byte	0x04, 0x0f
        /*0026*/ 	.short	(.L_25 - .L_24)


	//   ....[0]....
	.align		4
.L_24:
        /*0028*/ 	.word	index@(__assertfail)


	//----- nvinfo : EIATTR_MERCURY_ISA_VERSION
	.align		4
.L_25:
        /*002c*/ 	.byte	0x03, 0x5f
        /*002e*/ 	.short	0x0101


	//----- nvinfo : EIATTR_INT_WARP_WIDE_INSTR_OFFSETS
	.align		4
        /*0030*/ 	.byte	0x04, 0x31
        /*0032*/ 	.short	(.L_27 - .L_26)


	//   ....[0]....
.L_26:
        /*0034*/ 	.word	0x00000480


	//   ....[1]....
        /*0038*/ 	.word	0x00000490


	//   ....[2]....
        /*003c*/ 	.word	0x00000640


	//   ....[3]....
        /*0040*/ 	.word	0x00002950


	//----- nvinfo : EIATTR_COOP_GROUP_MASK_REGIDS
	.align		4
.L_27:
        /*0044*/ 	.byte	0x04, 0x29
        /*0046*/ 	.short	(.L_29 - .L_28)


	//   ....[0]....
.L_28:
        /*0048*/ 	.word	0xffffffff


	//   ....[1]....
        /*004c*/ 	.word	0xffffffff


	//   ....[2]....
        /*0050*/ 	.word	0xffffffff


	//   ....[3]....
        /*0054*/ 	.word	0xffffffff


	//   ....[4]....
        /*0058*/ 	.word	0xffffffff


	//   ....[5]....
        /*005c*/ 	.word	0xffffffff


	//----- nvinfo : EIATTR_COOP_GROUP_INSTR_OFFSETS
	.align		4
.L_29:
        /*0060*/ 	.byte	0x04, 0x28
        /*0062*/ 	.short	(.L_31 - .L_30)


	//   ....[0]....
.L_30:
        /*0064*/ 	.word	0x00000060


	//   ....[1]....
        /*0068*/ 	.word	0x00000070


	//   ....[2]....
        /*006c*/ 	.word	0x00000130


	//   ....[3]....
        /*0070*/ 	.word	0x000002c0


	//   ....[4]....
        /*0074*/ 	.word	0x000007e0


	//   ....[5]....
        /*0078*/ 	.word	0x00001460


	//----- nvinfo : EIATTR_REG_RECONFIG
	.align		4
.L_31:
        /*007c*/ 	.byte	0x01, 0x54
	.zero		2


	//----- nvinfo : EIATTR_SYSCALL_OFFSETS
	.align		4
        /*0080*/ 	.byte	0x04, 0x46
        /*0082*/ 	.short	(.L_33 - .L_32)


	//   ....[0]....
.L_32:
        /*0084*/ 	.word	0x00001650


	//----- nvinfo : EIATTR_MBARRIER_INSTR_OFFSETS
	.align		4
.L_33:
        /*0088*/ 	.byte	0x04, 0x39
        /*008a*/ 	.short	(.L_35 - .L_34)


	//   ....[0]....
.L_34:
        /*008c*/ 	.word	0x00000250
        /*0090*/ 	.word	0x000000ff
        /*0094*/ 	.word	0x00000000
        /*0098*/ 	.short	0x0100
        /*009a*/ 	.byte	0x08
	.zero		1


	//   ....[1]....
        /*009c*/ 	.word	0x00000260
        /*00a0*/ 	.word	0x000000ff
        /*00a4*/ 	.word	0x00000010
        /*00a8*/ 	.short	0x0100
        /*00aa*/ 	.byte	0x08
	.zero		1


	//   ....[2]....
        /*00ac*/ 	.word	0x00000270
        /*00b0*/ 	.word	0x000000ff
        /*00b4*/ 	.word	0x00000008
        /*00b8*/ 	.short	0x0100
        /*00ba*/ 	.byte	0x08
	.zero		1


	//   ....[3]....
        /*00bc*/ 	.word	0x00000280
        /*00c0*/ 	.word	0x000000ff
        /*00c4*/ 	.word	0x00000018
        /*00c8*/ 	.short	0x0100
        /*00ca*/ 	.byte	0x08
	.zero		1


	//   ....[4]....
        /*00cc*/ 	.word	0x000006b0
        /*00d0*/ 	.word	0x000000ff
        /*00d4*/ 	.word	0x00000030
        /*00d8*/ 	.short	0x0100
        /*00da*/ 	.byte	0x06
	.zero		1


	//   ....[5]....
        /*00dc*/ 	.word	0x00000760
        /*00e0*/ 	.word	0x000000ff
        /*00e4*/ 	.word	0x00000038
        /*00e8*/ 	.short	0x0100
        /*00ea*/ 	.byte	0x06
	.zero		1


	//   ....[6]....
        /*00ec*/ 	.word	0x00001710
        /*00f0*/ 	.word	0x00000003
        /*00f4*/ 	.word	0x00000000
        /*00f8*/ 	.short	0x010a
        /*00fa*/ 	.byte	0x3f
	.zero		1


	//   ....[7]....
        /*00fc*/ 	.word	0x00001770
        /*0100*/ 	.word	0x00000003
        /*0104*/ 	.word	0x00000000
        /*0108*/ 	.short	0x010a
        /*010a*/ 	.byte	0x3f
	.zero		1


	//   ....[8]....
        /*010c*/ 	.word	0x00002020
        /*0110*/ 	.word	0x00000005
        /*0114*/ 	.word	0x00000000
        /*0118*/ 	.short	0x010a
        /*011a*/ 	.byte	0x3f
	.zero		1


	//   ....[9]....
        /*011c*/ 	.word	0x00002060
        /*0120*/ 	.word	0x00000005
        /*0124*/ 	.word	0x00000000
        /*0128*/ 	.short	0x010a
        /*012a*/ 	.byte	0x3f
	.zero		1


	//   ....[10]....
        /*012c*/ 	.word	0x00002800
        /*0130*/ 	.word	0x00000004
        /*0134*/ 	.word	0x00000000
        /*0138*/ 	.short	0x0101
        /*013a*/ 	.byte	0x3f
	.zero		1


	//   ....[11]....
        /*013c*/ 	.word	0x000029c0
        /*0140*/ 	.word	0x00000000
        /*0144*/ 	.word	0x00000000
        /*0148*/ 	.short	0x0101
        /*014a*/ 	.byte	0x3f
	.zero		1


	//   ....[12]....
        /*014c*/ 	.word	0x00005750
        /*0150*/ 	.word	0x00000014
        /*0154*/ 	.word	0x00000010
        /*0158*/ 	.short	0x010a
        /*015a*/ 	.byte	0x3f
	.zero		1


	//   ....[13]....
        /*015c*/ 	.word	0x00005d50
        /*0160*/ 	.word	0x00000004
        /*0164*/ 	.word	0x00000038
        /*0168*/ 	.short	0x0101
        /*016a*/ 	.byte	0x3f
	.zero		1


	//   ....[14]....
        /*016c*/ 	.word	0x00006470
        /*0170*/ 	.word	0x00000005
        /*0174*/ 	.word	0x00000000
        /*0178*/ 	.short	0x010a
        /*017a*/ 	.byte	0x3f
	.zero		1


	//   ....[15]....
        /*017c*/ 	.word	0x000064f0
        /*0180*/ 	.word	0x00000009
        /*0184*/ 	.word	0x00000000
        /*0188*/ 	.short	0x010a
        /*018a*/ 	.byte	0x3f
	.zero		1


	//   ....[16]....
        /*018c*/ 	.word	0x00006550
        /*0190*/ 	.word	0x00000003
        /*0194*/ 	.word	0x00000000
        /*0198*/ 	.short	0x010a
        /*019a*/ 	.byte	0x3f
	.zero		1


	//   ....[17]....
        /*019c*/ 	.word	0x000065a0
        /*01a0*/ 	.word	0x00000005
        /*01a4*/ 	.word	0x00000000
        /*01a8*/ 	.short	0x010a
        /*01aa*/ 	.byte	0x3f
	.zero		1


	//   ....[18]....
        /*01ac*/ 	.word	0x00006670
        /*01b0*/ 	.word	0x00000014
        /*01b4*/ 	.word	0x00000010
        /*01b8*/ 	.short	0x010a
        /*01ba*/ 	.byte	0x3f
	.zero		1


	//   ....[19]....
        /*01bc*/ 	.word	0x00006740
        /*01c0*/ 	.word	0x00000005
        /*01c4*/ 	.word	0x00000000
        /*01c8*/ 	.short	0x010a
        /*01ca*/ 	.byte	0x3f
	.zero		1


	//----- nvinfo : EIATTR_NUM_MBARRIERS
	.align		4
.L_35:
        /*01cc*/ 	.byte	0x03, 0x38
        /*01ce*/ 	.short	0x0006


	//----- nvinfo : EIATTR_EXIT_INSTR_OFFSETS
	.align		4
        /*01d0*/ 	.byte	0x04, 0x1c
        /*01d2*/ 	.short	(.L_37 - .L_36)


	//   ....[0]....
.L_36:
        /*01d4*/ 	.word	0x000009b0


	//   ....[1]....
        /*01d8*/ 	.word	0x000011c0


	//   ....[2]....
        /*01dc*/ 	.word	0x00004da0


	//   ....[3]....
        /*01e0*/ 	.word	0x00005300


	//   ....[4]....
        /*01e4*/ 	.word	0x00006540


	//----- nvinfo : EIATTR_MAX_THREADS
	.align		4
.L_37:
        /*01e8*/ 	.byte	0x04, 0x05
        /*01ea*/ 	.short	(.L_39 - .L_38)
.L_38:
        /*01ec*/ 	.word	0x00000180
        /*01f0*/ 	.word	0x00000001
        /*01f4*/ 	.word	0x00000001


	//----- nvinfo : EIATTR_CRS_STACK_SIZE
	.align		4
.L_39:
        /*01f8*/ 	.byte	0x04, 0x1e
        /*01fa*/ 	.short	(.L_41 - .L_40)
.L_40:
        /*01fc*/ 	.word	0x00000000


	//----- nvinfo : EIATTR_CBANK_PARAM_SIZE
	.align		4
.L_41:
        /*0200*/ 	.byte	0x03, 0x19
        /*0202*/ 	.short	0x0470


	//----- nvinfo : EIATTR_PARAM_CBANK
	.align		4
        /*0204*/ 	.byte	0x04, 0x0a
        /*0206*/ 	.short	(.L_43 - .L_42)
	.align		4
.L_42:
        /*0208*/ 	.word	index@(.nv.constant0._ZN7cutlass13device_kernelINS_4gemm6kernel13GemmUniversalIN4cute5tupleIJiiiiEEENS1_10collective13CollectiveMmaINS1_34MainloopSm90TmaGmmaWarpSpecializedILi2ENS5_IJNS4_1CILi4EEESB_NSA_ILi1EEEEEENS1_35KernelTmaWarpSpecializedCooperativeEEENS5_IJNSA_ILi128EEENSA_ILi64EEESG_EEEfNS5_IJlSC_lEEEfSJ_NS4_8TiledMMAINS4_8MMA_AtomIJNS4_4SM904GMMA29MMA_64x64x8_F32TF32TF32_SS_TNILNSN_7ScaleInE1ELSP_1EEEEEENS4_6LayoutINS5_IJNSA_ILi2EEESC_SC_EEENS5_IJSC_NSA_ILi0EEESV_EEEEENS5_IJNS4_10UnderscoreESY_SY_EEEEENS4_23SM90_TMA_LOAD_MULTICASTENS4_14ComposedLayoutINS4_7SwizzleILi3ELi4ELi3EEENS4_18smem_ptr_flag_bitsILi32EEENSS_INS5_IJNSA_ILi8EEENSA_ILi32EEEEEENS5_IJS18_SC_EEEEEEEvNS4_8identityES11_S1C_vS1D_EENS_8epilogue10collective6detail29Sm90TmaWarpSpecializedAdapterINS1G_15DefaultEpilogueIfSJ_SJ_NS1F_6thread17LinearCombinationIfLi1EffLNS1K_9ScaleType4KindE0ELNS_15FloatRoundStyleE2EfEENS1_15EpilogueDefaultEEEEEvvEEEEvNT_6ParamsE)
        /*020c*/ 	.short	0x0210
        /*020e*/ 	.short	0x0470


	//----- nvinfo : EIATTR_SW_WAR
	.align		4
.L_43:
        /*0210*/ 	.byte	0x04, 0x36
        /*0212*/ 	.short	(.L_45 - .L_44)
.L_44:
        /*0214*/ 	.word	0x00000008
.L_45:


//--------------------- .nv.callgraph             --------------------------
	.section	.nv.callgraph,"",@"SHT_CUDA_CALLGRAPH"
	.align	4
	.sectionentsize	8
	.align		4
        /*0000*/ 	.word	0x00000000
	.align		4
        /*0004*/ 	.word	0xffffffff
	.align		4
        /*0008*/ 	.word	index@(_ZN7cutlass13device_kernelINS_4gemm6kernel13GemmUniversalIN4cute5tupleIJiiiiEEENS1_10collective13CollectiveMmaINS1_34MainloopSm90TmaGmmaWarpSpecializedILi2ENS5_IJNS4_1CILi4EEESB_NSA_ILi1EEEEEENS1_35KernelTmaWarpSpecializedCooperativeEEENS5_IJNSA_ILi128EEENSA_ILi64EEESG_EEEfNS5_IJlSC_lEEEfSJ_NS4_8TiledMMAINS4_8MMA_AtomIJNS4_4SM904GMMA29MMA_64x64x8_F32TF32TF32_SS_TNILNSN_7ScaleInE1ELSP_1EEEEEENS4_6LayoutINS5_IJNSA_ILi2EEESC_SC_EEENS5_IJSC_NSA_ILi0EEESV_EEEEENS5_IJNS4_10UnderscoreESY_SY_EEEEENS4_23SM90_TMA_LOAD_MULTICASTENS4_14ComposedLayoutINS4_7SwizzleILi3ELi4ELi3EEENS4_18smem_ptr_flag_bitsILi32EEENSS_INS5_IJNSA_ILi8EEENSA_ILi32EEEEEENS5_IJS18_SC_EEEEEEEvNS4_8identityES11_S1C_vS1D_EENS_8epilogue10collective6detail29Sm90TmaWarpSpecializedAdapterINS1G_15DefaultEpilogueIfSJ_SJ_NS1F_6thread17LinearCombinationIfLi1EffLNS1K_9ScaleType4KindE0ELNS_15FloatRoundStyleE2EfEENS1_15EpilogueDefaultEEEEEvvEEEEvNT_6ParamsE)
	.align		4
        /*000c*/ 	.word	index@(__assertfail)
	.align		4
        /*0010*/ 	.word	0x00000000
	.align		4
        /*0014*/ 	.word	0xfffffffe
	.align		4
        /*0018*/ 	.word	0x00000000
	.align		4
        /*001c*/ 	.word	0xfffffffd
	.align		4
        /*0020*/ 	.word	0x00000000
	.align		4
        /*0024*/ 	.word	0xfffffffc


//--------------------- .nv.constant4             --------------------------
	.section	.nv.constant4,"a",@progbits
	.align	8
	.align		8
.nv.constant4:
        /*0000*/ 	.dword	__assertfail
	.align		8
        /*0008*/ 	.dword	__unnamed_1
	.align		8
        /*0010*/ 	.dword	_ZN40_INTERNAL_7283bde1_4_k_cu_1a1e95ef_194714cuda3std3__45__cpo5beginE
	.align		8
        /*0018*/ 	.dword	_ZN40_INTERNAL_7283bde1_4_k_cu_1a1e95ef_194714cuda3std3__45__cpo3endE
	.align		8
        /*0020*/ 	.dword	_ZN40_INTERNAL_7283bde1_4_k_cu_1a1e95ef_194714cuda3std3__45__cpo6cbeginE
	.align		8
        /*0028*/ 	.dword	_ZN40_INTERNAL_7283bde1_4_k_cu_1a1e95ef_194714cuda3std3__45__cpo4cendE
	.align		8
        /*0030*/ 	.dword	_ZN40_INTERNAL_7283bde1_4_k_cu_1a1e95ef_194714cuda3std3__442_GLOBAL__N__7283bde1_4_k_cu_1a1e95ef_194716ignoreE
	.align		8
        /*0038*/ 	.dword	_ZN40_INTERNAL_7283bde1_4_k_cu_1a1e95ef_194714cuda3std3__419piecewise_constructE
	.align		8
        /*0040*/ 	.dword	_ZN40_INTERNAL_7283bde1_4_k_cu_1a1e95ef_194714cuda3std3__48in_placeE
	.align		8
        /*0048*/ 	.dword	_ZN40_INTERNAL_7283bde1_4_k_cu_1a1e95ef_194714cuda3std6ranges3__45__cpo4swapE
	.align		8
        /*0050*/ 	.dword	_ZN40_INTERNAL_7283bde1_4_k_cu_1a1e95ef_194714cuda3std6ranges3__45__cpo9iter_moveE
	.align		8
        /*0058*/ 	.dword	_ZN40_INTERNAL_7283bde1_4_k_cu_1a1e95ef_194714cute7productE
	.align		8
        /*0060*/ 	.dword	_ZN40_INTERNAL_7283bde1_4_k_cu_1a1e95ef_194714cute1_E
	.align		8
        /*0068*/ 	.dword	$str$22
	.align		8
        /*0070*/ 	.dword	$str$23


//--------------------- .text._ZN7cutlass13device_kernelINS_4gemm6kernel13GemmUniversalIN4cute5tupleIJiiiiEEENS1_10collective13CollectiveMmaINS1_34MainloopSm90TmaGmmaWarpSpecializedILi2ENS5_IJNS4_1CILi4EEESB_NSA_ILi1EEEEEENS1_35KernelTmaWarpSpecializedCooperativeEEENS5_IJNSA_ILi128EEENSA_ILi64EEESG_EEEfNS5_IJlSC_lEEEfSJ_NS4_8TiledMMAINS4_8MMA_AtomIJNS4_4SM904GMMA29MMA_64x64x8_F32TF32TF32_SS_TNILNSN_7ScaleInE1ELSP_1EEEEEENS4_6LayoutINS5_IJNSA_ILi2EEESC_SC_EEENS5_IJSC_NSA_ILi0EEESV_EEEEENS5_IJNS4_10UnderscoreESY_SY_EEEEENS4_23SM90_TMA_LOAD_MULTICASTENS4_14ComposedLayoutINS4_7SwizzleILi3ELi4ELi3EEENS4_18smem_ptr_flag_bitsILi32EEENSS_INS5_IJNSA_ILi8EEENSA_ILi32EEEEEENS5_IJS18_SC_EEEEEEEvNS4_8identityES11_S1C_vS1D_EENS_8epilogue10collective6detail29Sm90TmaWarpSpecializedAdapterINS1G_15DefaultEpilogueIfSJ_SJ_NS1F_6thread17LinearCombinationIfLi1EffLNS1K_9ScaleType4KindE0ELNS_15FloatRoundStyleE2EfEENS1_15EpilogueDefaultEEEEEvvEEEEvNT_6ParamsE --------------------------
	.section	.text._ZN7cutlass13device_kernelINS_4gemm6kernel13GemmUniversalIN4cute5tupleIJiiiiEEENS1_10collective13CollectiveMmaINS1_34MainloopSm90TmaGmmaWarpSpecializedILi2ENS5_IJNS4_1CILi4EEESB_NSA_ILi1EEEEEENS1_35KernelTmaWarpSpecializedCooperativeEEENS5_IJNSA_ILi128EEENSA_ILi64EEESG_EEEfNS5_IJlSC_lEEEfSJ_NS4_8TiledMMAINS4_8MMA_AtomIJNS4_4SM904GMMA29MMA_64x64x8_F32TF32TF32_SS_TNILNSN_7ScaleInE1ELSP_1EEEEEENS4_6LayoutINS5_IJNSA_ILi2EEESC_SC_EEENS5_IJSC_NSA_ILi0EEESV_EEEEENS5_IJNS4_10UnderscoreESY_SY_EEEEENS4_23SM90_TMA_LOAD_MULTICASTENS4_14ComposedLayoutINS4_7SwizzleILi3ELi4ELi3EEENS4_18smem_ptr_flag_bitsILi32EEENSS_INS5_IJNSA_ILi8EEENSA_ILi32EEEEEENS5_IJS18_SC_EEEEEEEvNS4_8identityES11_S1C_vS1D_EENS_8epilogue10collective6detail29Sm90TmaWarpSpecializedAdapterINS1G_15DefaultEpilogueIfSJ_SJ_NS1F_6thread17LinearCombinationIfLi1EffLNS1K_9ScaleType4KindE0ELNS_15FloatRoundStyleE2EfEENS1_15EpilogueDefaultEEEEEvvEEEEvNT_6ParamsE,"ax",@progbits
	.align	128
.text._ZN7cutlass13device_kernelINS_4gemm6kernel13GemmUniversalIN4cute5tupleIJiiiiEEENS1_10collective13CollectiveMmaINS1_34MainloopSm90TmaGmmaWarpSpecializedILi2ENS5_IJNS4_1CILi4EEESB_NSA_ILi1EEEEEENS1_35KernelTmaWarpSpecializedCooperativeEEENS5_IJNSA_ILi128EEENSA_ILi64EEESG_EEEfNS5_IJlSC_lEEEfSJ_NS4_8TiledMMAINS4_8MMA_AtomIJNS4_4SM904GMMA29MMA_64x64x8_F32TF32TF32_SS_TNILNSN_7ScaleInE1ELSP_1EEEEEENS4_6LayoutINS5_IJNSA_ILi2EEESC_SC_EEENS5_IJSC_NSA_ILi0EEESV_EEEEENS5_IJNS4_10UnderscoreESY_SY_EEEEENS4_23SM90_TMA_LOAD_MULTICASTENS4_14ComposedLayoutINS4_7SwizzleILi3ELi4ELi3EEENS4_18smem_ptr_flag_bitsILi32EEENSS_INS5_IJNSA_ILi8EEENSA_ILi32EEEEEENS5_IJS18_SC_EEEEEEEvNS4_8identityES11_S1C_vS1D_EENS_8epilogue10collective6detail29Sm90TmaWarpSpecializedAdapterINS1G_15DefaultEpilogueIfSJ_SJ_NS1F_6thread17LinearCombinationIfLi1EffLNS1K_9ScaleType4KindE0ELNS_15FloatRoundStyleE2EfEENS1_15EpilogueDefaultEEEEEvvEEEEvNT_6ParamsE:
        .type           _ZN7cutlass13device_kernelINS_4gemm6kernel13GemmUniversalIN4cute5tupleIJiiiiEEENS1_10collective13CollectiveMmaINS1_34MainloopSm90TmaGmmaWarpSpecializedILi2ENS5_IJNS4_1CILi4EEESB_NSA_ILi1EEEEEENS1_35KernelTmaWarpSpecializedCooperativeEEENS5_IJNSA_ILi128EEENSA_ILi64EEESG_EEEfNS5_IJlSC_lEEEfSJ_NS4_8TiledMMAINS4_8MMA_AtomIJNS4_4SM904GMMA29MMA_64x64x8_F32TF32TF32_SS_TNILNSN_7ScaleInE1ELSP_1EEEEEENS4_6LayoutINS5_IJNSA_ILi2EEESC_SC_EEENS5_IJSC_NSA_ILi0EEESV_EEEEENS5_IJNS4_10UnderscoreESY_SY_EEEEENS4_23SM90_TMA_LOAD_MULTICASTENS4_14ComposedLayoutINS4_7SwizzleILi3ELi4ELi3EEENS4_18smem_ptr_flag_bitsILi32EEENSS_INS5_IJNSA_ILi8EEENSA_ILi32EEEEEENS5_IJS18_SC_EEEEEEEvNS4_8identityES11_S1C_vS1D_EENS_8epilogue10collective6detail29Sm90TmaWarpSpecializedAdapterINS1G_15DefaultEpilogueIfSJ_SJ_NS1F_6thread17LinearCombinationIfLi1EffLNS1K_9ScaleType4KindE0ELNS_15FloatRoundStyleE2EfEENS1_15EpilogueDefaultEEEEEvvEEEEvNT_6ParamsE,@function
        .size           _ZN7cutlass13device_kernelINS_4gemm6kernel13GemmUniversalIN4cute5tupleIJiiiiEEENS1_10collective13CollectiveMmaINS1_34MainloopSm90TmaGmmaWarpSpecializedILi2ENS5_IJNS4_1CILi4EEESB_NSA_ILi1EEEEEENS1_35KernelTmaWarpSpecializedCooperativeEEENS5_IJNSA_ILi128EEENSA_ILi64EEESG_EEEfNS5_IJlSC_lEEEfSJ_NS4_8TiledMMAINS4_8MMA_AtomIJNS4_4SM904GMMA29MMA_64x64x8_F32TF32TF32_SS_TNILNSN_7ScaleInE1ELSP_1EEEEEENS4_6LayoutINS5_IJNSA_ILi2EEESC_SC_EEENS5_IJSC_NSA_ILi0EEESV_EEEEENS5_IJNS4_10UnderscoreESY_SY_EEEEENS4_23SM90_TMA_LOAD_MULTICASTENS4_14ComposedLayoutINS4_7SwizzleILi3ELi4ELi3EEENS4_18smem_ptr_flag_bitsILi32EEENSS_INS5_IJNSA_ILi8EEENSA_ILi32EEEEEENS5_IJS18_SC_EEEEEEEvNS4_8identityES11_S1C_vS1D_EENS_8epilogue10collective6detail29Sm90TmaWarpSpecializedAdapterINS1G_15DefaultEpilogueIfSJ_SJ_NS1F_6thread17LinearCombinationIfLi1EffLNS1K_9ScaleType4KindE0ELNS_15FloatRoundStyleE2EfEENS1_15EpilogueDefaultEEEEEvvEEEEvNT_6ParamsE,(.L_x_129 - _ZN7cutlass13device_kernelINS_4gemm6kernel13GemmUniversalIN4cute5tupleIJiiiiEEENS1_10collective13CollectiveMmaINS1_34MainloopSm90TmaGmmaWarpSpecializedILi2ENS5_IJNS4_1CILi4EEESB_NSA_ILi1EEEEEENS1_35KernelTmaWarpSpecializedCooperativeEEENS5_IJNSA_ILi128EEENSA_ILi64EEESG_EEEfNS5_IJlSC_lEEEfSJ_NS4_8TiledMMAINS4_8MMA_AtomIJNS4_4SM904GMMA29MMA_64x64x8_F32TF32TF32_SS_TNILNSN_7ScaleInE1ELSP_1EEEEEENS4_6LayoutINS5_IJNSA_ILi2EEESC_SC_EEENS5_IJSC_NSA_ILi0EEESV_EEEEENS5_IJNS4_10UnderscoreESY_SY_EEEEENS4_23SM90_TMA_LOAD_MULTICASTENS4_14ComposedLayoutINS4_7SwizzleILi3ELi4ELi3EEENS4_18smem_ptr_flag_bitsILi32EEENSS_INS5_IJNSA_ILi8EEENSA_ILi32EEEEEENS5_IJS18_SC_EEEEEEEvNS4_8identityES11_S1C_vS1D_EENS_8epilogue10collective6detail29Sm90TmaWarpSpecializedAdapterINS1G_15DefaultEpilogueIfSJ_SJ_NS1F_6thread17LinearCombinationIfLi1EffLNS1K_9ScaleType4KindE0ELNS_15FloatRoundStyleE2EfEENS1_15EpilogueDefaultEEEEEvvEEEEvNT_6ParamsE)
        .other          _ZN7cutlass13device_kernelINS_4gemm6kernel13GemmUniversalIN4cute5tupleIJiiiiEEENS1_10collective13CollectiveMmaINS1_34MainloopSm90TmaGmmaWarpSpecializedILi2ENS5_IJNS4_1CILi4EEESB_NSA_ILi1EEEEEENS1_35KernelTmaWarpSpecializedCooperativeEEENS5_IJNSA_ILi128EEENSA_ILi64EEESG_EEEfNS5_IJlSC_lEEEfSJ_NS4_8TiledMMAINS4_8MMA_AtomIJNS4_4SM904GMMA29MMA_64x64x8_F32TF32TF32_SS_TNILNSN_7ScaleInE1ELSP_1EEEEEENS4_6LayoutINS5_IJNSA_ILi2EEESC_SC_EEENS5_IJSC_NSA_ILi0EEESV_EEEEENS5_IJNS4_10UnderscoreESY_SY_EEEEENS4_23SM90_TMA_LOAD_MULTICASTENS4_14ComposedLayoutINS4_7SwizzleILi3ELi4ELi3EEENS4_18smem_ptr_flag_bitsILi32EEENSS_INS5_IJNSA_ILi8EEENSA_ILi32EEEEEENS5_IJS18_SC_EEEEEEEvNS4_8identityES11_S1C_vS1D_EENS_8epilogue10collective6detail29Sm90TmaWarpSpecializedAdapterINS1G_15DefaultEpilogueIfSJ_SJ_NS1F_6thread17LinearCombinationIfLi1EffLNS1K_9ScaleType4KindE0ELNS_15FloatRoundStyleE2EfEENS1_15EpilogueDefaultEEEEEvvEEEEvNT_6ParamsE,@"STO_CUDA_ENTRY STV_DEFAULT"
_ZN7cutlass13device_kernelINS_4gemm6kernel13GemmUniversalIN4cute5tupleIJiiiiEEENS1_10collective13CollectiveMmaINS1_34MainloopSm90TmaGmmaWarpSpecializedILi2ENS5_IJNS4_1CILi4EEESB_NSA_ILi1EEEEEENS1_35KernelTmaWarpSpecializedCooperativeEEENS5_IJNSA_ILi128EEENSA_ILi64EEESG_EEEfNS5_IJlSC_lEEEfSJ_NS4_8TiledMMAINS4_8MMA_AtomIJNS4_4SM904GMMA29MMA_64x64x8_F32TF32TF32_SS_TNILNSN_7ScaleInE1ELSP_1EEEEEENS4_6LayoutINS5_IJNSA_ILi2EEESC_SC_EEENS5_IJSC_NSA_ILi0EEESV_EEEEENS5_IJNS4_10UnderscoreESY_SY_EEEEENS4_23SM90_TMA_LOAD_MULTICASTENS4_14ComposedLayoutINS4_7SwizzleILi3ELi4ELi3EEENS4_18smem_ptr_flag_bitsILi32EEENSS_INS5_IJNSA_ILi8EEENSA_ILi32EEEEEENS5_IJS18_SC_EEEEEEEvNS4_8identityES11_S1C_vS1D_EENS_8epilogue10collective6detail29Sm90TmaWarpSpecializedAdapterINS1G_15DefaultEpilogueIfSJ_SJ_NS1F_6thread17LinearCombinationIfLi1EffLNS1K_9ScaleType4KindE0ELNS_15FloatRoundStyleE2EfEENS1_15EpilogueDefaultEEEEEvvEEEEvNT_6ParamsE:
[----:B------:R-:W0:Y:S01]  /*0000*/  LDC R1, c[0x0][0x28] ;  /* 0x00000a00ff017b82 */ /* 0x000e220000000800 */
[----:B------:R-:W1:Y:S01]  /*0010*/  S2R R63, SR_TID.X ;  /* 0x00000000003f7919 */ /* 0x000e620000002100 */
[----:B------:R-:W-:Y:S01]  /*0020*/  ELECT P0, URZ, PT ;  /* 0x00000000003f782f */ /* 0x000fe20003800000 */
[----:B------:R-:W-:Y:S01]  /*0030*/  BSSY B0, `(.L_x_0) ;  /* 0x000000f000007945 */ /* 0x000fe20003800000 */
[--C-:B-1----:R-:W-:Y:S02]  /*0040*/  SHF.R.U32.HI R0, RZ, 0x5, R63.reuse ;  /* 0x00000005ff007819 */ /* 0x102fe4000001163f */
[----:B------:R-:W-:-:S03]  /*0050*/  SHF.R.U32.HI R6, RZ, 0x7, R63 ;  /* 0x00000007ff067819 */ /* 0x000fc6000001163f */
[----:B------:R-:W1:Y:S04]  /*0060*/  SHFL.IDX PT, R2, R0, RZ, 0x1f ;  /* 0x00001fff00027589 */ /* 0x000e6800000e0000 */
[----:B------:R2:W3:Y:S01]  /*0070*/  SHFL.IDX PT, R5, R6, RZ, 0x1f ;  /* 0x00001fff06057589 */ /* 0x0004e200000e0000 */
[----:B-1----:R-:W-:-:S13]  /*0080*/  ISETP.NE.OR P0, PT, R2, RZ, !P0 ;  /* 0x000000ff0200720c */ /* 0x002fda0004705670 */
[----:B0-23--:R-:W-:Y:S05]  /*0090*/  @P0 BRA `(.L_x_1) ;  /* 0x0000000000200947 */ /* 0x00dfea0003800000 */
[----:B------:R-:W-:Y:S02]  /*00a0*/  ULDC.64 UR4, c[0x0][0x198] ;  /* 0x0000660000047ab9 */ /* 0x000fe40000000a00 */
[----:B------:R-:W-:Y:S02]  /*00b0*/  UIADD3 UR6, UP0, UR4, 0xf0, URZ ;  /* 0x000000f004067890 */ /* 0x000fe4000ff1e03f */
[----:B------:R-:W-:Y:S02]  /*00c0*/  UIADD3 UR4, UP1, UR4, 0x1f0, URZ ;  /* 0x000001f004047890 */ /* 0x000fe4000ff3e03f */
[----:B------:R-:W-:Y:S02]  /*00d0*/  UIADD3.X UR7, URZ, UR5, URZ, UP0, !UPT ;  /* 0x000000053f077290 */ /* 0x000fe400087fe43f */
[----:B------:R-:W-:-:S07]  /*00e0*/  UIADD3.X UR5, URZ, UR5, URZ, UP1, !UPT ;  /* 0x000000053f057290 */ /* 0x000fce0008ffe43f */
[----:B------:R0:W-:Y:S02]  /*00f0*/  UTMACCTL.PF [UR6] ;  /* 0x00000000060079b9 */ /* 0x0001e40008040000 */
[----:B------:R0:W-:Y:S02]  /*0100*/  UTMACCTL.PF [UR4] ;  /* 0x00000000040079b9 */ /* 0x0001e40008040000 */
[----:B0-----:R-:W-:Y:S01]  /*0110*/  NOP ;  /* 0x0000000000007918 */ /* 0x001fe20000000000 */
.L_x_1:
[----:B------:R-:W-:Y:S05]  /*0120*/  BSYNC B0 ;  /* 0x0000000000007941 */ /* 0x000fea0003800000 */
.L_x_0:
[----:B------:R-:W0:Y:S01]  /*0130*/  SHFL.IDX PT, R3, R0, RZ, 0x1f ;  /* 0x00001fff00037589 */ /* 0x000e2200000e0000 */
[----:B------:R-:W-:-:S04]  /*0140*/  SHF.R.S32.HI R4, RZ, 0x1f, R63 ;  /* 0x0000001fff047819 */ /* 0x000fc8000001143f */
[----:B------:R-:W-:Y:S02]  /*0150*/  LEA.HI R4, R4, R63, RZ, 0x7 ;  /* 0x0000003f04047211 */ /* 0x000fe400078f38ff */
[----:B0-----:R-:W-:-:S13]  /*0160*/  ISETP.NE.AND P0, PT, R3, RZ, PT ;  /* 0x000000ff0300720c */ /* 0x001fda0003f05270 */
[----:B------:R-:W-:Y:S05]  /*0170*/  @P0 BRA `(.L_x_2) ;  /* 0x0000000000480947 */ /* 0x000fea0003800000 */
[----:B------:R-:W0:Y:S01]  /*0180*/  S2UR UR8, SR_CgaCtaId ;  /* 0x00000000000879c3 */ /* 0x000e220000008800 */
[----:B------:R-:W-:Y:S01]  /*0190*/  UMOV UR4, 0x400 ;  /* 0x0000040000047882 */ /* 0x000fe20000000000 */
[----:B------:R-:W-:Y:S01]  /*01a0*/  UMOV UR5, 0x1 ;  /* 0x0000000100057882 */ /* 0x000fe20000000000 */
[----:B------:R-:W-:Y:S01]  /*01b0*/  UMOV UR6, 0xe ;  /* 0x0000000e00067882 */ /* 0x000fe20000000000 */
[----:B------:R-:W-:Y:S01]  /*01c0*/  ELECT P0, URZ, PT ;  /* 0x00000000003f782f */ /* 0x000fe20003800000 */
[----:B------:R-:W-:-:S04]  /*01d0*/  UIADD3 UR6, -UR6, 0x100000, URZ ;  /* 0x0010000006067890 */ /* 0x000fc8000fffe13f */
[----:B------:R-:W-:Y:S02]  /*01e0*/  USHF.L.U32 UR7, UR6, 0xb, URZ ;  /* 0x0000000b06077899 */ /* 0x000fe4000800063f */
[----:B------:R-:W-:Y:S02]  /*01f0*/  USHF.L.U32 UR6, UR6, 0x1, URZ ;  /* 0x0000000106067899 */ /* 0x000fe4000800063f */
[----:B0-----:R-:W-:Y:S02]  /*0200*/  ULEA UR8, UR8, UR4, 0x18 ;  /* 0x0000000408087291 */ /* 0x001fe4000f8ec03f */
[----:B------:R-:W-:-:S04]  /*0210*/  UIADD3 UR4, -UR5, 0x100000, URZ ;  /* 0x0010000005047890 */ /* 0x000fc8000fffe13f */
[----:B------:R-:W-:Y:S02]  /*0220*/  USHF.L.U32 UR5, UR4, 0xb, URZ ;  /* 0x0000000b04057899 */ /* 0x000fe4000800063f */
[----:B------:R-:W-:Y:S01]  /*0230*/  USHF.L.U32 UR4, UR4, 0x1, URZ ;  /* 0x0000000104047899 */ /* 0x000fe2000800063f */
[----:B------:R-:W0:Y:S11]  /*0240*/  FENCE.VIEW.ASYNC.S ;  /* 0x00000000000073c6 */ /* 0x000e360000000000 */
[----:B0-----:R0:W1:Y:S01]  /*0250*/  SYNCS.EXCH.64 URZ, [UR8], UR4 ;  /* 0x00000004083f75b2 */ /* 0x0010620008000100 */
[----:B------:R0:W2:Y:S01]  /*0260*/  SYNCS.EXCH.64 URZ, [UR8+0x10], UR6 ;  /* 0x00001006083f75b2 */ /* 0x0000a20008000100 */
[----:B------:R0:W3:Y:S01]  /*0270*/  SYNCS.EXCH.64 URZ, [UR8+0x8], UR4 ;  /* 0x00000804083f75b2 */ /* 0x0000e20008000100 */
[----:B------:R0:W4:Y:S01]  /*0280*/  SYNCS.EXCH.64 URZ, [UR8+0x18], UR6 ;  /* 0x00001806083f75b2 */ /* 0x0001220008000100 */
[----:B------:R-:W-:Y:S01]  /*0290*/  NOP ;  /* 0x0000000000007918 */ /* 0x000fe20000000000 */
.L_x_2:
[----:B0-----:R-:W0:Y:S01]  /*02a0*/  S2UR UR8, SR_CTAID.X ;  /* 0x00000000000879c3 */ /* 0x001e220000002500 */
[----:B------:R-:W-:Y:S01]  /*02b0*/  LOP3.LUT R4, R4, 0xffffff80, RZ, 0xc0, !PT ;  /* 0xffffff8004047812 */ /* 0x000fe200078ec0ff */
[----:B------:R-:W5:Y:S01]  /*02c0*/  SHFL.IDX PT, R0, R0, RZ, 0x1f ;  /* 0x00001fff00007589 */ /* 0x000f6200000e0000 */
[----:B------:R-:W-:Y:S01]  /*02d0*/  SHF.R.S32.HI R12, RZ, 0x1f, R3 ;  /* 0x0000001fff0c7819 */ /* 0x000fe20000011403 */
[----:B------:R-:W-:Y:S01]  /*02e0*/  ULDC UR4, c[0x0][0x150] ;  /* 0x0000540000047ab9 */ /* 0x000fe20000000800 */
[----:B------:R-:W-:Y:S01]  /*02f0*/  ELECT P0, URZ, PT ;  /* 0x00000000003f782f */ /* 0x000fe20003800000 */
[----:B------:R-:W-:Y:S01]  /*0300*/  IMAD.IADD R8, R63, 0x1, -R4 ;  /* 0x000000013f087824 */ /* 0x000fe200078e0a04 */
[----:B------:R-:W-:Y:S01]  /*0310*/  LEA.HI R12, R12, R3, RZ, 0x2 ;  /* 0x000000030c0c7211 */ /* 0x000fe200078f10ff */
[----:B------:R-:W1:Y:S01]  /*0320*/  S2R R4, SR_CTAID.Y ;  /* 0x0000000000047919 */ /* 0x000e620000002600 */
[----:B------:R-:W2:Y:S01]  /*0330*/  LDC R11, c[0x0][0x144] ;  /* 0x00005100ff0b7b82 */ /* 0x000ea20000000800 */
[----:B------:R-:W-:Y:S01]  /*0340*/  NOP ;  /* 0x0000000000007918 */ /* 0x000fe20000000000 */
[----:B------:R-:W-:Y:S01]  /*0350*/  SHF.R.S32.HI R7, RZ, 0x1f, R8 ;  /* 0x0000001fff077819 */ /* 0x000fe20000011408 */
[----:B------:R-:W-:Y:S01]  /*0360*/  NOP ;  /* 0x0000000000007918 */ /* 0x000fe20000000000 */
[----:B------:R-:W-:Y:S01]  /*0370*/  LOP3.LUT R12, R12, 0x3ffffffc, RZ, 0xc0, !PT ;  /* 0x3ffffffc0c0c7812 */ /* 0x000fe200078ec0ff */
[----:B------:R-:W-:Y:S01]  /*0380*/  IMAD.MOV.U32 R22, RZ, RZ, 0x1 ;  /* 0x00000001ff167424 */ /* 0x000fe200078e00ff */
[----:B------:R-:W-:-:S02]  /*0390*/  LEA.HI R7, R7, R8, RZ, 0x3 ;  /* 0x0000000807077211 */ /* 0x000fc400078f18ff */
[----:B------:R-:W-:Y:S01]  /*03a0*/  ISETP.NE.AND P3, PT, R5, RZ, PT ;  /* 0x000000ff0500720c */ /* 0x000fe20003f65270 */
[----:B------:R-:W-:Y:S01]  /*03b0*/  IMAD.IADD R3, R3, 0x1, -R12 ;  /* 0x0000000103037824 */ /* 0x000fe200078e0a0c */
[--C-:B------:R-:W-:Y:S01]  /*03c0*/  SHF.R.S32.HI R9, RZ, 0x3, R7.reuse ;  /* 0x00000003ff097819 */ /* 0x100fe20000011407 */
[----:B------:R-:W3:Y:S01]  /*03d0*/  LDC R12, c[0x0][0x140] ;  /* 0x00005000ff0c7b82 */ /* 0x000ee20000000800 */
[----:B------:R-:W-:Y:S02]  /*03e0*/  SHF.R.S32.HI R10, RZ, 0x1f, R7 ;  /* 0x0000001fff0a7819 */ /* 0x000fe40000011407 */
[----:B0-----:R-:W-:Y:S02]  /*03f0*/  I2FP.F32.U32 R7, UR8 ;  /* 0x0000000800077c45 */ /* 0x001fe40008201000 */
[----:B------:R-:W-:Y:S02]  /*0400*/  LEA.HI R10, R10, R9, RZ, 0x2 ;  /* 0x000000090a0a7211 */ /* 0x000fe400078f10ff */
[----:B-----5:R-:W-:Y:S01]  /*0410*/  ISETP.NE.OR P0, PT, R0, RZ, !P0 ;  /* 0x000000ff0000720c */ /* 0x020fe20004705670 */
[----:B------:R-:W-:Y:S01]  /*0420*/  FMUL R7, R7, UR4 ;  /* 0x0000000407077c20 */ /* 0x000fe20008400000 */
[----:B------:R-:W-:Y:S01]  /*0430*/  LOP3.LUT R10, R10, 0xfffffffc, RZ, 0xc0, !PT ;  /* 0xfffffffc0a0a7812 */ /* 0x000fe200078ec0ff */
[----:B------:R-:W-:-:S04]  /*0440*/  ULDC UR4, c[0x0][0x154] ;  /* 0x0000550000047ab9 */ /* 0x000fc80000000800 */
[----:B------:R-:W0:Y:S01]  /*0450*/  F2I.U32.TRUNC.NTZ R7, R7 ;  /* 0x0000000700077305 */ /* 0x000e22000020f000 */
[----:B------:R-:W-:-:S04]  /*0460*/  IMAD.IADD R10, R9, 0x1, -R10 ;  /* 0x00000001090a7824 */ /* 0x000fc800078e0a0a */
[----:B------:R-:W-:Y:S01]  /*0470*/  IMAD R10, R3, 0x4, R10 ;  /* 0x00000004030a7824 */ /* 0x000fe200078e020a */
[----:B------:R-:W-:Y:S01]  /*0480*/  VOTEU.ALL UP0, P0 ;  /* 0x00000000003f7886 */ /* 0x000fe20000000000 */
[----:B------:R-:W-:Y:S02]  /*0490*/  VOTEU.ALL UP1, P0 ;  /* 0x00000000003f7886 */ /* 0x000fe40000020000 */
[----:B------:R-:W-:Y:S01]  /*04a0*/  IMAD.SHL.U32 R19, R10, 0x4, RZ ;  /* 0x000000040a137824 */ /* 0x000fe200078e00ff */
[----:B------:R-:W-:Y:S01]  /*04b0*/  SHF.R.S32.HI R3, RZ, 0x1f, R10 ;  /* 0x0000001fff037819 */ /* 0x000fe2000001140a */
[----:B------:R-:W5:Y:S01]  /*04c0*/  @!UP0 S2UR UR7, SR_CgaCtaId ;  /* 0x00000000000789c3 */ /* 0x000f620000008800 */
[----:B------:R-:W-:Y:S01]  /*04d0*/  @!UP0 UMOV UR6, 0x400 ;  /* 0x0000040000068882 */ /* 0x000fe20000000000 */
[----:B---3--:R-:W-:Y:S01]  /*04e0*/  ISETP.EQ.U32.AND P2, PT, R12, 0x1, PT ;  /* 0x000000010c00780c */ /* 0x008fe20003f42070 */
[----:B0-----:R-:W-:Y:S01]  /*04f0*/  IMAD.MOV R14, RZ, RZ, -R7 ;  /* 0x000000ffff0e7224 */ /* 0x001fe200078e0a07 */
[----:B------:R-:W-:-:S02]  /*0500*/  LEA.HI R0, R3, R10, RZ, 0x2 ;  /* 0x0000000a03007211 */ /* 0x000fc400078f10ff */
[----:B------:R-:W-:Y:S01]  /*0510*/  LOP3.LUT R19, R10, 0xc, R19, 0x78, !PT ;  /* 0x0000000c0a137812 */ /* 0x000fe200078e7813 */
[----:B--2---:R-:W-:Y:S01]  /*0520*/  IMAD R3, R11, R14, UR8 ;  /* 0x000000080b037e24 */ /* 0x004fe2000f8e020e */
[----:B------:R-:W-:Y:S01]  /*0530*/  LOP3.LUT R9, R0, 0xfffffffc, RZ, 0xc0, !PT ;  /* 0xfffffffc00097812 */ /* 0x000fe200078ec0ff */
[----:B------:R-:W0:Y:S01]  /*0540*/  LDC R7, c[0x0][0x148] ;  /* 0x00005200ff077b82 */ /* 0x000e220000000800 */
[----:B-1----:R-:W-:-:S03]  /*0550*/  I2FP.F32.U32 R11, R4 ;  /* 0x00000004000b7245 */ /* 0x002fc60000201000 */
[----:B------:R-:W-:Y:S01]  /*0560*/  IMAD.IADD R0, R10, 0x1, -R9 ;  /* 0x000000010a007824 */ /* 0x000fe200078e0a09 */
[----:B------:R-:W-:Y:S01]  /*0570*/  SHF.R.S32.HI R9, RZ, 0x1f, R2 ;  /* 0x0000001fff097819 */ /* 0x000fe20000011402 */
[----:B------:R-:W-:Y:S01]  /*0580*/  FMUL R11, R11, UR4 ;  /* 0x000000040b0b7c20 */ /* 0x000fe20008400000 */
[----:B------:R-:W-:Y:S01]  /*0590*/  UMOV UR4, 0x20 ;  /* 0x0000002000047882 */ /* 0x000fe20000000000 */
[----:B------:R-:W-:Y:S01]  /*05a0*/  VIADD R10, R5, 0xffffffff ;  /* 0xffffffff050a7836 */ /* 0x000fe20000000000 */
[----:B------:R-:W-:Y:S01]  /*05b0*/  ISETP.NE.AND P4, PT, R0, R3, PT ;  /* 0x000000030000720c */ /* 0x000fe20003f85270 */
[----:B------:R-:W-:-:S04]  /*05c0*/  @!UP0 UIADD3 UR4, -UR4, 0x100000, URZ ;  /* 0x0010000004048890 */ /* 0x000fc8000fffe13f */
[----:B------:R-:W-:Y:S02]  /*05d0*/  @!UP0 USHF.L.U32 UR5, UR4, 0xb, URZ ;  /* 0x0000000b04058899 */ /* 0x000fe4000800063f */
[----:B------:R-:W-:Y:S01]  /*05e0*/  @!UP0 USHF.L.U32 UR4, UR4, 0x1, URZ ;  /* 0x0000000104048899 */ /* 0x000fe2000800063f */
[----:B------:R-:W-:Y:S01]  /*05f0*/  LEA.HI R9, R9, R2, RZ, 0x2 ;  /* 0x0000000209097211 */ /* 0x000fe200078f10ff */
[----:B------:R-:W1:Y:S01]  /*0600*/  F2I.U32.TRUNC.NTZ R11, R11 ;  /* 0x0000000b000b7305 */ /* 0x000e62000020f000 */
[----:B------:R-:W-:Y:S01]  /*0610*/  ISETP.GE.U32.AND P6, PT, R10, 0x2, PT ;  /* 0x000000020a00780c */ /* 0x000fe20003fc6070 */
[----:B-----5:R-:W-:Y:S01]  /*0620*/  @!UP0 ULEA UR6, UR7, UR6, 0x18 ;  /* 0x0000000607068291 */ /* 0x020fe2000f8ec03f */
[----:B------:R-:W-:Y:S01]  /*0630*/  LOP3.LUT R9, R9, 0xfffffffc, RZ, 0xc0, !PT ;  /* 0xfffffffc09097812 */ /* 0x000fe200078ec0ff */
[----:B------:R-:W-:Y:S01]  /*0640*/  VOTEU.ALL UP0, P0 ;  /* 0x00000000003f7886 */ /* 0x000fe20000000000 */
[----:B------:R-:W-:-:S03]  /*0650*/  LOP3.LUT P0, RZ, R8, 0x7, RZ, 0xc0, !PT ;  /* 0x0000000708ff7812 */ /* 0x000fc6000780c0ff */
[----:B------:R-:W-:Y:S01]  /*0660*/  IMAD.IADD R0, R2, 0x1, -R9 ;  /* 0x0000000102007824 */ /* 0x000fe200078e0a09 */
[----:B------:R-:W-:Y:S02]  /*0670*/  ISETP.LT.U32.AND P0, PT, R19, 0x10, !P0 ;  /* 0x000000101300780c */ /* 0x000fe40004701070 */
[----:B------:R-:W-:Y:S02]  /*0680*/  @P4 SHF.R.S32.HI R2, RZ, 0x1f, R19 ;  /* 0x0000001fff024819 */ /* 0x000fe40000011413 */
[----:B------:R-:W-:Y:S01]  /*0690*/  ISETP.NE.AND P1, PT, R0, 0x3, PT ;  /* 0x000000030000780c */ /* 0x000fe20003f25270 */
[----:B------:R-:W2:Y:S02]  /*06a0*/  FENCE.VIEW.ASYNC.S ;  /* 0x00000000000073c6 */ /* 0x000ea40000000000 */
[----:B--2---:R2:W3:Y:S01]  /*06b0*/  @!UP0 SYNCS.EXCH.64 URZ, [UR6+0x30], UR4 ;  /* 0x00003004063f85b2 */ /* 0x0044e20008000100 */
[----:B-1----:R-:W-:Y:S01]  /*06c0*/  IMAD.MOV R20, RZ, RZ, -R11 ;  /* 0x000000ffff147224 */ /* 0x002fe200078e0a0b */
[----:B------:R-:W-:-:S02]  /*06d0*/  @P4 LEA.HI R2, R2, R19, RZ, 0x2 ;  /* 0x0000001302024211 */ /* 0x000fc400078f10ff */
[----:B------:R-:W-:Y:S01]  /*06e0*/  ISETP.EQ.OR P1, PT, R0, RZ, !P1 ;  /* 0x000000ff0000720c */ /* 0x000fe20004f22670 */
[----:B0-----:R-:W-:Y:S01]  /*06f0*/  IMAD R9, R7, R20, R4 ;  /* 0x0000001407097224 */ /* 0x001fe200078e0204 */
[----:B------:R-:W-:Y:S02]  /*0700*/  @P4 SHF.R.S32.HI R2, RZ, 0x2, R2 ;  /* 0x00000002ff024819 */ /* 0x000fe40000011402 */
[----:B------:R-:W-:Y:S02]  /*0710*/  ISETP.EQ.AND P1, PT, R5, RZ, P1 ;  /* 0x000000ff0500720c */ /* 0x000fe40000f22270 */
[----:B------:R-:W-:Y:S02]  /*0720*/  @P4 ISETP.NE.AND P5, PT, R2, R9, PT ;  /* 0x000000090200420c */ /* 0x000fe40003fa5270 */
[----:B------:R-:W-:Y:S02]  /*0730*/  SEL R9, RZ, 0x1, !P0 ;  /* 0x00000001ff097807 */ /* 0x000fe40004000000 */
[----:B------:R-:W-:-:S02]  /*0740*/  @P4 SEL R22, RZ, 0x1, P5 ;  /* 0x00000001ff164807 */ /* 0x000fc40002800000 */
[----:B------:R-:W-:Y:S01]  /*0750*/  SEL R18, RZ, 0x1, !P1 ;  /* 0x00000001ff127807 */ /* 0x000fe20004800000 */
[----:B------:R2:W0:Y:S01]  /*0760*/  @!UP1 SYNCS.EXCH.64 URZ, [UR6+0x38], UR4 ;  /* 0x00003804063f95b2 */ /* 0x0004220008000100 */
[----:B------:R-:W-:Y:S01]  /*0770*/  LOP3.LUT R22, R22, R9, RZ, 0xc0, !PT ;  /* 0x0000000916167212 */ /* 0x000fe200078ec0ff */
[----:B------:R-:W-:Y:S01]  /*0780*/  NOP ;  /* 0x0000000000007918 */ /* 0x000fe20000000000 */
[----:B------:R-:W-:Y:S02]  /*0790*/  LOP3.LUT R11, R63, 0x7f, RZ, 0xc0, !PT ;  /* 0x0000007f3f0b7812 */ /* 0x000fe400078ec0ff */
[----:B------:R-:W-:Y:S01]  /*07a0*/  SEL R18, R18, 0x2, P6 ;  /* 0x0000000212127807 */ /* 0x000fe20003000000 */
[----:B--23--:R-:W-:Y:S06]  /*07b0*/  @!P2 BRA `(.L_x_3) ;  /* 0x000000000008a947 */ /* 0x00cfec0003800000 */
[----:B0---4-:R-:W-:Y:S01]  /*07c0*/  UCGABAR_ARV ;  /* 0x00000000000079c7 */ /* 0x011fe20008000000 */
[----:B------:R-:W-:Y:S05]  /*07d0*/  BRA `(.L_x_4) ;  /* 0x0000000000047947 */ /* 0x000fea0003800000 */
.L_x_3:
[----:B0---4-:R-:W-:Y:S01]  /*07e0*/  NOP ;  /* 0x0000000000007918 */ /* 0x011fe20000000000 */
.L_x_4:
[----:B------:R-:W0:Y:S01]  /*07f0*/  LDC R2, c[0x0][0x65c] ;  /* 0x00019700ff027b82 */ /* 0x000e220000000800 */
[----:B------:R-:W-:Y:S02]  /*0800*/  IMAD.U32 R8, RZ, RZ, UR8 ;  /* 0x00000008ff087e24 */ /* 0x000fe4000f8e00ff */
[----:B------:R-:W-:Y:S01]  /*0810*/  IMAD.MOV.U32 R9, RZ, RZ, RZ ;  /* 0x000000ffff097224 */ /* 0x000fe200078e00ff */
[----:B0-----:R-:W-:-:S04]  /*0820*/  ISETP.NE.AND P1, PT, R2, 0x1, PT ;  /* 0x000000010200780c */ /* 0x001fc80003f25270 */
[----:B------:R-:W-:-:S09]  /*0830*/  P2R R5, PR, RZ, 0x2 ;  /* 0x00000002ff057803 */ /* 0x000fd20000000000 */
[----:B------:R-:W0:Y:S01]  /*0840*/  @P1 LDC R17, c[0x0][0x10] ;  /* 0x00000400ff111b82 */ /* 0x000e220000000800 */
[----:B------:R-:W-:Y:S02]  /*0850*/  @P1 IMAD.MOV.U32 R5, RZ, RZ, RZ ;  /* 0x000000ffff051224 */ /* 0x000fe400078e00ff */
[----:B------:R-:W-:-:S05]  /*0860*/  @P1 IMAD.MOV.U32 R15, RZ, RZ, RZ ;  /* 0x000000ffff0f1224 */ /* 0x000fca00078e00ff */
[----:B------:R-:W1:Y:S01]  /*0870*/  @!P1 LDC R13, c[0x0][0xc] ;  /* 0x00000300ff0d9b82 */ /* 0x000e620000000800 */
[----:B------:R-:W-:Y:S01]  /*0880*/  ULDC UR4, c[0x0][0xc] ;  /* 0x0000030000047ab9 */ /* 0x000fe20000000800 */
[----:B------:R-:W-:Y:S01]  /*0890*/  ULDC UR5, c[0x0][0x10] ;  /* 0x0000040000057ab9 */ /* 0x000fe20000000800 */
[----:B------:R-:W-:Y:S01]  /*08a0*/  ULDC UR6, c[0x0][0x14] ;  /* 0x0000050000067ab9 */ /* 0x000fe20000000800 */
[----:B------:R-:W-:-:S04]  /*08b0*/  UIMAD.WIDE.U32 UR4, UR4, UR5, URZ ;  /* 0x00000005040472a5 */ /* 0x000fc8000f8e003f */
[----:B------:R-:W-:Y:S02]  /*08c0*/  UIMAD.WIDE.U32 UR38, UR4, UR6, URZ ;  /* 0x00000006042672a5 */ /* 0x000fe4000f8e003f */
[----:B------:R-:W-:-:S04]  /*08d0*/  UIMAD UR37, UR5, UR6, URZ ;  /* 0x00000006052572a4 */ /* 0x000fc8000f8e023f */
[----:B------:R-:W-:Y:S01]  /*08e0*/  UIADD3 UR37, UR39, UR37, URZ ;  /* 0x0000002527257290 */ /* 0x000fe2000fffe03f */
[----:B0-----:R-:W-:-:S04]  /*08f0*/  @P1 IMAD.WIDE.U32 R16, R17, UR8, R4 ;  /* 0x0000000811101c25 */ /* 0x001fc8000f8e0004 */
[----:B------:R-:W-:Y:S02]  /*0900*/  @P1 IMAD.IADD R17, R17, 0x1, R15 ;  /* 0x0000000111111824 */ /* 0x000fe400078e020f */
[----:B-1----:R-:W-:-:S04]  /*0910*/  @!P1 IMAD.WIDE.U32 R8, R4, R13, R8 ;  /* 0x0000000d04089225 */ /* 0x002fc800078e0008 */
[----:B------:R-:W-:Y:S02]  /*0920*/  @!P1 IMAD.MOV.U32 R16, RZ, RZ, R8 ;  /* 0x000000ffff109224 */ /* 0x000fe400078e0008 */
[----:B------:R-:W-:Y:S01]  /*0930*/  @!P1 IMAD.MOV.U32 R17, RZ, RZ, R9 ;  /* 0x000000ffff119224 */ /* 0x000fe200078e0009 */
[----:B------:R-:W-:Y:S06]  /*0940*/  @!P2 BRA `(.L_x_5) ;  /* 0x00000000000ca947 */ /* 0x000fec0003800000 */
[----:B------:R-:W-:Y:S01]  /*0950*/  UCGABAR_WAIT ;  /* 0x0000000000007dc7 */ /* 0x000fe20008000000 */
[----:B------:R-:W-:Y:S01]  /*0960*/  CCTL.IVALL ;  /* 0x00000000ff00798f */ /* 0x000fe20002000000 */
[----:B------:R-:W-:Y:S05]  /*0970*/  BRA `(.L_x_6) ;  /* 0x0000000000047947 */ /* 0x000fea0003800000 */
.L_x_5:
[----:B------:R-:W-:Y:S06]  /*0980*/  BAR.SYNC.DEFER_BLOCKING 0x0 ;  /* 0x0000000000007b1d */ /* 0x000fec0000010000 */
.L_x_6:
[----:B------:R-:W-:Y:S05]  /*0990*/  @!P3 BRA `(.L_x_7) ;  /* 0x000000440004b947 */ /* 0x000fea0003800000 */
[----:B------:R-:W-:-:S13]  /*09a0*/  ISETP.GT.U32.AND P0, PT, R10, 0x1, PT ;  /* 0x000000010a00780c */ /* 0x000fda0003f04070 */
[----:B------:R-:W-:Y:S05]  /*09b0*/  @P0 EXIT ;  /* 0x000000000000094d */ /* 0x000fea0003800000 */
[----:B------:R-:W-:Y:S01]  /*09c0*/  ULDC.64 UR4, c[0x0][0x650] ;  /* 0x0001940000047ab9 */ /* 0x000fe20000000a00 */
[----:B------:R-:W-:Y:S01]  /*09d0*/  PRMT R0, RZ, 0x7610, R0 ;  /* 0x00007610ff007816 */ /* 0x000fe20000000000 */
[----:B------:R-:W-:Y:S01]  /*09e0*/  IMAD.MOV.U32 R71, RZ, RZ, -0x1 ;  /* 0xffffffffff477424 */ /* 0x000fe200078e00ff */
[----:B------:R-:W-:Y:S01]  /*09f0*/  ISETP.GE.U32.AND P0, PT, R16, UR4, PT ;  /* 0x0000000410007c0c */ /* 0x000fe2000bf06070 */
[----:B------:R-:W-:Y:S02]  /*0a00*/  IMAD.MOV.U32 R70, RZ, RZ, -0x1 ;  /* 0xffffffffff467424 */ /* 0x000fe400078e00ff */
[----:B------:R-:W-:Y:S01]  /*0a10*/  IMAD.MOV.U32 R69, RZ, RZ, -0x1 ;  /* 0xffffffffff457424 */ /* 0x000fe200078e00ff */
[----:B------:R-:W-:-:S13]  /*0a20*/  ISETP.GE.U32.AND.EX P0, PT, R17, UR5, PT, P0 ;  /* 0x0000000511007c0c */ /* 0x000fda000bf06100 */
[----:B------:R-:W-:Y:S05]  /*0a30*/  @P0 BRA `(.L_x_8) ;  /* 0x0000000400280947 */ /* 0x000fea0003800000 */
[----:B------:R-:W0:Y:S01]  /*0a40*/  LDC.64 R24, c[0x0][0x628] ;  /* 0x00018a00ff187b82 */ /* 0x000e220000000a00 */
[----:B------:R-:W-:Y:S02]  /*0a50*/  IMAD.MOV.U32 R8, RZ, RZ, R16 ;  /* 0x000000ffff087224 */ /* 0x000fe400078e0010 */
[----:B------:R-:W-:-:S05]  /*0a60*/  IMAD.MOV.U32 R9, RZ, RZ, R17 ;  /* 0x000000ffff097224 */ /* 0x000fca00078e0011 */
[----:B------:R-:W1:Y:S08]  /*0a70*/  LDC R0, c[0x0][0x630] ;  /* 0x00018c00ff007b82 */ /* 0x000e700000000800 */
[----:B------:R-:W2:Y:S01]  /*0a80*/  LDC.64 R26, c[0x0][0x620] ;  /* 0x00018800ff1a7b82 */ /* 0x000ea20000000a00 */
[----:B0-----:R-:W-:-:S04]  /*0a90*/  ISETP.NE.U32.AND P0, PT, R24, RZ, PT ;  /* 0x000000ff1800720c */ /* 0x001fc80003f05070 */
[----:B------:R-:W-:-:S13]  /*0aa0*/  ISETP.NE.AND.EX P0, PT, R25, RZ, PT, P0 ;  /* 0x000000ff1900720c */ /* 0x000fda0003f05300 */
[----:B-12---:R-:W-:Y:S05]  /*0ab0*/  @!P0 BRA `(.L_x_9) ;  /* 0x0000000000288947 */ /* 0x006fea0003800000 */
[----:B------:R-:W0:Y:S02]  /*0ac0*/  LDC R15, c[0x0][0x634] ;  /* 0x00018d00ff0f7b82 */ /* 0x000e240000000800 */
[----:B0-----:R-:W-:-:S05]  /*0ad0*/  IADD3 R15, P0, R16, R15, RZ ;  /* 0x0000000f100f7210 */ /* 0x001fca0007f1e0ff */
[----:B------:R-:W-:-:S04]  /*0ae0*/  IMAD.X R21, RZ, RZ, R17, P0 ;  /* 0x000000ffff157224 */ /* 0x000fc800000e0611 */
[----:B------:R-:W-:-:S04]  /*0af0*/  IMAD.WIDE.U32 R8, R21, R24, RZ ;  /* 0x0000001815087225 */ /* 0x000fc800078e00ff */
[----:B------:R-:W-:-:S04]  /*0b00*/  IMAD.WIDE.U32 R12, P0, R15, R25, R8 ;  /* 0x000000190f0c7225 */ /* 0x000fc80007800008 */
[----:B------:R-:W-:-:S04]  /*0b10*/  IMAD.WIDE.U32 R8, R15, R24, RZ ;  /* 0x000000180f087225 */ /* 0x000fc800078e00ff */
[----:B------:R-:W-:Y:S01]  /*0b20*/  IMAD.X R15, RZ, RZ, RZ, P0 ;  /* 0x000000ffff0f7224 */ /* 0x000fe200000e06ff */
[----:B------:R-:W-:Y:S01]  /*0b30*/  IADD3 RZ, P0, R9, R12, RZ ;  /* 0x0000000c09ff7210 */ /* 0x000fe20007f1e0ff */
[----:B------:R-:W-:-:S04]  /*0b40*/  IMAD.MOV.U32 R14, RZ, RZ, R13 ;  /* 0x000000ffff0e7224 */ /* 0x000fc800078e000d */
[----:B------:R-:W-:-:S08]  /*0b50*/  IMAD.WIDE.U32.X R8, R21, R25, R14, P0 ;  /* 0x0000001915087225 */ /* 0x000fd000000e040e */
.L_x_9:
[----:B------:R-:W0:Y:S01]  /*0b60*/  LDC.64 R28, c[0x0][0x640] ;  /* 0x00019000ff1c7b82 */ /* 0x000e220000000a00 */
[--C-:B------:R-:W-:Y:S01]  /*0b70*/  SHF.R.U64 R69, R8, R0, R9.reuse ;  /* 0x0000000008457219 */ /* 0x100fe20000001209 */
[----:B------:R-:W-:Y:S01]  /*0b80*/  IMAD R20, R7, R20, R4 ;  /* 0x0000001407147224 */ /* 0x000fe200078e0204 */
[----:B------:R-:W-:Y:S02]  /*0b90*/  SHF.R.U32.HI R0, RZ, R0, R9 ;  /* 0x00000000ff007219 */ /* 0x000fe40000011609 */
[----:B------:R-:W-:-:S03]  /*0ba0*/  IADD3 R5, P0, RZ, -R69, RZ ;  /* 0x80000045ff057210 */ /* 0x000fc60007f1e0ff */
[----:B------:R-:W1:Y:S02]  /*0bb0*/  LDC R12, c[0x0][0x618] ;  /* 0x00018600ff0c7b82 */ /* 0x000e640000000800 */
[----:B------:R-:W-:-:S04]  /*0bc0*/  IMAD.X R9, RZ, RZ, ~R0, P0 ;  /* 0x000000ffff097224 */ /* 0x000fc800000e0e00 */
[-C--:B------:R-:W-:Y:S02]  /*0bd0*/  IMAD R0, R9, R26.reuse, RZ ;  /* 0x0000001a09007224 */ /* 0x080fe400078e02ff */
[----:B------:R-:W2:Y:S01]  /*0be0*/  LDC R14, c[0x0][0x608] ;  /* 0x00018200ff0e7b82 */ /* 0x000ea20000000800 */
[----:B------:R-:W-:-:S04]  /*0bf0*/  IMAD.WIDE.U32 R8, R5, R26, R16 ;  /* 0x0000001a05087225 */ /* 0x000fc800078e0010 */
[----:B------:R-:W-:Y:S02]  /*0c00*/  IMAD R5, R5, R27, R0 ;  /* 0x0000001b05057224 */ /* 0x000fe400078e0200 */
[----:B------:R-:W-:Y:S01]  /*0c10*/  IMAD.MOV.U32 R27, RZ, RZ, 0x1 ;  /* 0x00000001ff1b7424 */ /* 0x000fe200078e00ff */
[----:B------:R-:W3:Y:S01]  /*0c20*/  LDC R24, c[0x0][0x658] ;  /* 0x00019600ff187b82 */ /* 0x000ee20000000800 */
[----:B------:R-:W-:Y:S01]  /*0c30*/  IMAD.IADD R5, R9, 0x1, R5 ;  /* 0x0000000109057824 */ /* 0x000fe200078e0205 */
[----:B0-----:R-:W-:Y:S01]  /*0c40*/  ISETP.NE.U32.AND P0, PT, R28, RZ, PT ;  /* 0x000000ff1c00720c */ /* 0x001fe20003f05070 */
[----:B------:R-:W-:-:S03]  /*0c50*/  IMAD.MOV.U32 R9, RZ, RZ, -0x1 ;  /* 0xffffffffff097424 */ /* 0x000fc600078e00ff */
[----:B------:R-:W-:Y:S02]  /*0c60*/  ISETP.NE.AND.EX P0, PT, R29, RZ, PT, P0 ;  /* 0x000000ff1d00720c */ /* 0x000fe40003f05300 */
[----:B------:R-:W0:Y:S01]  /*0c70*/  LDC R21, c[0x0][0x600] ;  /* 0x00018000ff157b82 */ /* 0x000e220000000800 */
[-CC-:B-1----:R-:W-:Y:S02]  /*0c80*/  SHF.R.U64 R10, R8, R12.reuse, R5.reuse ;  /* 0x0000000c080a7219 */ /* 0x182fe40000001205 */
[----:B------:R-:W-:-:S05]  /*0c90*/  SHF.R.U32.HI R5, RZ, R12, R5 ;  /* 0x0000000cff057219 */ /* 0x000fca0000011605 */
[----:B------:R-:W1:Y:S01]  /*0ca0*/  LDC R23, c[0x0][0x648] ;  /* 0x00019200ff177b82 */ /* 0x000e620000000800 */
[-CC-:B--2---:R-:W-:Y:S02]  /*0cb0*/  SHF.R.U64 R30, R10, R14.reuse, R5.reuse ;  /* 0x0000000e0a1e7219 */ /* 0x184fe40000001205 */
[----:B------:R-:W-:-:S05]  /*0cc0*/  SHF.R.U32.HI R5, RZ, R14, R5 ;  /* 0x0000000eff057219 */ /* 0x000fca0000011605 */
[----:B------:R-:W2:Y:S01]  /*0cd0*/  LDC R25, c[0x0][0x638] ;  /* 0x00018e00ff197b82 */ /* 0x000ea20000000800 */
[-CC-:B---3--:R-:W-:Y:S02]  /*0ce0*/  SHF.R.U64 R14, R30, R24.reuse, R5.reuse ;  /* 0x000000181e0e7219 */ /* 0x188fe40000001205 */
[-C--:B------:R-:W-:Y:S02]  /*0cf0*/  SHF.L.U32 R0, R9, R24.reuse, RZ ;  /* 0x0000001809007219 */ /* 0x080fe400000006ff */
[----:B------:R-:W-:Y:S01]  /*0d00*/  SHF.R.U32.HI R5, RZ, R24, R5 ;  /* 0x00000018ff057219 */ /* 0x000fe20000011605 */
[----:B------:R-:W-:Y:S01]  /*0d10*/  IMAD.MOV.U32 R4, RZ, RZ, R14 ;  /* 0x000000ffff047224 */ /* 0x000fe200078e000e */
[----:B------:R-:W-:Y:S01]  /*0d20*/  LOP3.LUT R7, RZ, R0, RZ, 0x33, !PT ;  /* 0x00000000ff077212 */ /* 0x000fe200078e33ff */
[----:B------:R-:W3:Y:S01]  /*0d30*/  LDC R26, c[0x0][0x610] ;  /* 0x00018400ff1a7b82 */ /* 0x000ee20000000800 */
[----:B------:R-:W-:Y:S05]  /*0d40*/  @!P0 BRA `(.L_x_10) ;  /* 0x0000000000288947 */ /* 0x000fea0003800000 */
[----:B------:R-:W4:Y:S02]  /*0d50*/  LDC R13, c[0x0][0x64c] ;  /* 0x00019300ff0d7b82 */ /* 0x000f240000000800 */
[----:B----4-:R-:W-:-:S05]  /*0d60*/  IADD3 R13, P0, R14, R13, RZ ;  /* 0x0000000d0e0d7210 */ /* 0x010fca0007f1e0ff */
        /* <DEDUP_REMOVED lines=8> */
.L_x_10:
[----:B-1----:R-:W-:Y:S01]  /*0df0*/  SHF.R.U64 R4, R4, R23, R5 ;  /* 0x0000001704047219 */ /* 0x002fe20000001205 */
[----:B0-----:R-:W-:Y:S01]  /*0e00*/  VIADD R5, R21, 0xffffffff ;  /* 0xffffffff15057836 */ /* 0x001fe20000000000 */
[----:B------:R-:W-:Y:S02]  /*0e10*/  SHF.L.U32 R0, R27, R24, RZ ;  /* 0x000000181b007219 */ /* 0x000fe400000006ff */
[----:B------:R-:W-:Y:S01]  /*0e20*/  LOP3.LUT R7, R30, R7, RZ, 0xc0, !PT ;  /* 0x000000071e077212 */ /* 0x000fe200078ec0ff */
[----:B------:R-:W-:Y:S01]  /*0e30*/  IMAD.MOV R8, RZ, RZ, -R4 ;  /* 0x000000ffff087224 */ /* 0x000fe200078e0a04 */
[----:B------:R-:W-:Y:S02]  /*0e40*/  SEL R3, R3, R20, !P1 ;  /* 0x0000001403037207 */ /* 0x000fe40004800000 */
[----:B------:R-:W-:Y:S01]  /*0e50*/  LOP3.LUT R5, R10, R5, RZ, 0xc0, !PT ;  /* 0x000000050a057212 */ /* 0x000fe200078ec0ff */
[----:B------:R-:W-:Y:S02]  /*0e60*/  IMAD R4, R0, R4, R7 ;  /* 0x0000000400047224 */ /* 0x000fe400078e0207 */
[----:B--2---:R-:W-:-:S02]  /*0e70*/  IMAD R0, R8, R25, R14 ;  /* 0x0000001908007224 */ /* 0x004fc400078e020e */
[----:B---3--:R-:W-:Y:S02]  /*0e80*/  IMAD R3, R4, R26, R3 ;  /* 0x0000001a04037224 */ /* 0x008fe400078e0203 */
[----:B------:R-:W-:Y:S02]  /*0e90*/  IMAD.MOV.U32 R7, RZ, RZ, 0x1 ;  /* 0x00000001ff077424 */ /* 0x000fe400078e00ff */
[----:B------:R-:W-:-:S03]  /*0ea0*/  IMAD R4, R0, R21, R5 ;  /* 0x0000001500047224 */ /* 0x000fc600078e0205 */
[----:B------:R-:W-:Y:S02]  /*0eb0*/  PRMT R0, R7, 0x7610, R0 ;  /* 0x0000761007007816 */ /* 0x000fe40000000000 */
[----:B------:R-:W-:Y:S02]  /*0ec0*/  SEL R70, R4, R3, !P1 ;  /* 0x0000000304467207 */ /* 0x000fe40004800000 */
[----:B------:R-:W-:-:S07]  /*0ed0*/  SEL R71, R3, R4, !P1 ;  /* 0x0000000403477207 */ /* 0x000fce0004800000 */
.L_x_8:
[----:B------:R-:W-:-:S08]  /*0ee0*/  NOP ;  /* 0x0000000000007918 */ /* 0x000fd00000000000 */
[----:B------:R-:W0:Y:S02]  /*0ef0*/  USETMAXREG.TRY_ALLOC.CTAPOOL UP0, 0xe8 ;  /* 0x000000e8000079c8 */ /* 0x000e240008000600 */
[----:B0-----:R-:W-:-:S13]  /*0f00*/  PLOP3.LUT P0, PT, PT, PT, UP0, 0x80, 0x0 ;  /* 0x000000000000781c */ /* 0x001fda0003f0f008 */
[----:B------:R-:W-:Y:S05]  /*0f10*/  @!P0 BRA `(.L_x_8) ;  /* 0xfffffffc00f08947 */ /* 0x000fea000383ffff */
[----:B------:R-:W-:Y:S01]  /*0f20*/  ULDC.64 UR4, c[0x0][0x598] ;  /* 0x0001660000047ab9 */ /* 0x000fe20000000a00 */
[----:B------:R-:W-:Y:S01]  /*0f30*/  ULDC.64 UR40, c[0x0][0x208] ;  /* 0x0000820000287ab9 */ /* 0x000fe20000000a00 */
[----:B------:R-:W-:-:S04]  /*0f40*/  ISETP.NE.U32.AND P0, PT, RZ, UR4, PT ;  /* 0x00000004ff007c0c */ /* 0x000fc8000bf05070 */
[----:B------:R-:W-:-:S13]  /*0f50*/  ISETP.NE.AND.EX P0, PT, RZ, UR5, PT, P0 ;  /* 0x00000005ff007c0c */ /* 0x000fda000bf05300 */
[----:B------:R-:W-:Y:S05]  /*0f60*/  @!P0 BRA `(.L_x_11) ;  /* 0x00000000001c8947 */ /* 0x000fea0003800000 */
[----:B------:R-:W0:Y:S02]  /*0f70*/  LDC.64 R4, c[0x0][0x598] ;  /* 0x00016600ff047b82 */ /* 0x000e240000000a00 */
[----:B0-----:R-:W2:Y:S02]  /*0f80*/  LDG.E.64 R4, desc[UR40][R4.64] ;  /* 0x0000002804047981 */ /* 0x001ea4000c1e1b00 */
[----:B--2---:R-:W-:-:S04]  /*0f90*/  ISETP.NE.U32.AND P0, PT, R4, RZ, PT ;  /* 0x000000ff0400720c */ /* 0x004fc80003f05070 */
[----:B------:R-:W-:-:S13]  /*0fa0*/  ISETP.NE.AND.EX P0, PT, R5, RZ, PT, P0 ;  /* 0x000000ff0500720c */ /* 0x000fda0003f05300 */
[----:B------:R-:W-:Y:S05]  /*0fb0*/  @!P0 BRA `(.L_x_11) ;  /* 0x0000000000088947 */ /* 0x000fea0003800000 */
[----:B------:R0:W5:Y:S01]  /*0fc0*/  LD.E R23, desc[UR40][R4.64] ;  /* 0x0000002804177980 */ /* 0x000162000c101900 */
[----:B------:R-:W-:Y:S05]  /*0fd0*/  BRA `(.L_x_12) ;  /* 0x0000000000247947 */ /* 0x000fea0003800000 */
.L_x_11:
[----:B------:R-:W-:Y:S02]  /*0fe0*/  ULDC.64 UR4, c[0x0][0x588] ;  /* 0x0001620000047ab9 */ /* 0x000fe40000000a00 */
[----:B------:R-:W-:-:S04]  /*0ff0*/  ISETP.NE.U32.AND P0, PT, RZ, UR4, PT ;  /* 0x00000004ff007c0c */ /* 0x000fc8000bf05070 */
[----:B------:R-:W-:-:S13]  /*1000*/  ISETP.NE.AND.EX P0, PT, RZ, UR5, PT, P0 ;  /* 0x00000005ff007c0c */ /* 0x000fda000bf05300 */
[----:B------:R-:W-:Y:S05]  /*1010*/  @!P0 BRA `(.L_x_13) ;  /* 0x00000000000c8947 */ /* 0x000fea0003800000 */
[----:B------:R-:W0:Y:S02]  /*1020*/  LDC.64 R4, c[0x0][0x588] ;  /* 0x00016200ff047b82 */ /* 0x000e240000000a00 */
[----:B0-----:R1:W5:Y:S01]  /*1030*/  LDG.E R23, desc[UR40][R4.64] ;  /* 0x0000002804177981 */ /* 0x001362000c1e1900 */
[----:B------:R-:W-:Y:S05]  /*1040*/  BRA `(.L_x_12) ;  /* 0x0000000000087947 */ /* 0x000fea0003800000 */
.L_x_13:
[----:B------:R-:W-:Y:S02]  /*1050*/  ULDC UR4, c[0x0][0x580] ;  /* 0x0001600000047ab9 */ /* 0x000fe40000000800 */
[----:B------:R-:W-:-:S07]  /*1060*/  IMAD.U32 R23, RZ, RZ, UR4 ;  /* 0x00000004ff177e24 */ /* 0x000fce000f8e00ff */
.L_x_12:
[----:B------:R-:W-:Y:S02]  /*1070*/  ULDC.64 UR4, c[0x0][0x5a0] ;  /* 0x0001680000047ab9 */ /* 0x000fe40000000a00 */
[----:B------:R-:W-:-:S04]  /*1080*/  ISETP.NE.U32.AND P0, PT, RZ, UR4, PT ;  /* 0x00000004ff007c0c */ /* 0x000fc8000bf05070 */
[----:B------:R-:W-:-:S13]  /*1090*/  ISETP.NE.AND.EX P0, PT, RZ, UR5, PT, P0 ;  /* 0x00000005ff007c0c */ /* 0x000fda000bf05300 */
[----:B------:R-:W-:Y:S05]  /*10a0*/  @!P0 BRA `(.L_x_14) ;  /* 0x00000000001c8947 */ /* 0x000fea0003800000 */
[----:B01----:R-:W0:Y:S02]  /*10b0*/  LDC.64 R4, c[0x0][0x5a0] ;  /* 0x00016800ff047b82 */ /* 0x003e240000000a00 */
[----:B0-----:R-:W2:Y:S02]  /*10c0*/  LDG.E.64 R4, desc[UR40][R4.64] ;  /* 0x0000002804047981 */ /* 0x001ea4000c1e1b00 */
[----:B--2---:R-:W-:-:S04]  /*10d0*/  ISETP.NE.U32.AND P0, PT, R4, RZ, PT ;  /* 0x000000ff0400720c */ /* 0x004fc80003f05070 */
[----:B------:R-:W-:-:S13]  /*10e0*/  ISETP.NE.AND.EX P0, PT, R5, RZ, PT, P0 ;  /* 0x000000ff0500720c */ /* 0x000fda0003f05300 */
[----:B------:R-:W-:Y:S05]  /*10f0*/  @!P0 BRA `(.L_x_14) ;  /* 0x0000000000088947 */ /* 0x000fea0003800000 */
[----:B------:R0:W5:Y:S01]  /*1100*/  LD.E R58, desc[UR40][R4.64] ;  /* 0x00000028043a7980 */ /* 0x000162000c101900 */
[----:B------:R-:W-:Y:S05]  /*1110*/  BRA `(.L_x_15) ;  /* 0x0000000000247947 */ /* 0x000fea0003800000 */
.L_x_14:
[----:B------:R-:W-:Y:S02]  /*1120*/  ULDC.64 UR4, c[0x0][0x590] ;  /* 0x0001640000047ab9 */ /* 0x000fe40000000a00 */
[----:B------:R-:W-:-:S04]  /*1130*/  ISETP.NE.U32.AND P0, PT, RZ, UR4, PT ;  /* 0x00000004ff007c0c */ /* 0x000fc8000bf05070 */
[----:B------:R-:W-:-:S13]  /*1140*/  ISETP.NE.AND.EX P0, PT, RZ, UR5, PT, P0 ;  /* 0x00000005ff007c0c */ /* 0x000fda000bf05300 */
[----:B------:R-:W-:Y:S05]  /*1150*/  @!P0 BRA `(.L_x_16) ;  /* 0x00000000000c8947 */ /* 0x000fea0003800000 */
[----:B------:R-:W2:Y:S02]  /*1160*/  LDC.64 R58, c[0x0][0x590] ;  /* 0x00016400ff3a7b82 */ /* 0x000ea40000000a00 */
[----:B--2---:R2:W5:Y:S01]  /*1170*/  LDG.E R58, desc[UR40][R58.64] ;  /* 0x000000283a3a7981 */ /* 0x004562000c1e1900 */
[----:B------:R-:W-:Y:S05]  /*1180*/  BRA `(.L_x_15) ;  /* 0x0000000000087947 */ /* 0x000fea0003800000 */
.L_x_16:
[----:B------:R-:W-:Y:S02]  /*1190*/  ULDC UR4, c[0x0][0x584] ;  /* 0x0001610000047ab9 */ /* 0x000fe40000000800 */
[----:B------:R-:W-:-:S07]  /*11a0*/  IMAD.U32 R58, RZ, RZ, UR4 ;  /* 0x00000004ff3a7e24 */ /* 0x000fce000f8e00ff */
.L_x_15:
[----:B------:R-:W-:-:S13]  /*11b0*/  LOP3.LUT P0, RZ, R0, 0xff, RZ, 0xc0, !PT ;  /* 0x000000ff00ff7812 */ /* 0x000fda000780c0ff */
[----:B------:R-:W-:Y:S05]  /*11c0*/  @!P0 EXIT ;  /* 0x000000000000894d */ /* 0x000fea0003800000 */
[----:B------:R-:W3:Y:S01]  /*11d0*/  LDC R61, c[0x0][0x658] ;  /* 0x00019600ff3d7b82 */ /* 0x000ee20000000800 */
[----:B------:R-:W-:Y:S01]  /*11e0*/  ULDC.64 UR6, c[0x0][0x288] ;  /* 0x0000a20000067ab9 */ /* 0x000fe20000000a00 */
[----:B------:R-:W-:Y:S01]  /*11f0*/  LOP3.LUT R6, R6, 0x1, RZ, 0xc0, !PT ;  /* 0x0000000106067812 */ /* 0x000fe200078ec0ff */
[----:B------:R-:W-:Y:S01]  /*1200*/  UIADD3 UR4, UR7, 0x7f, URZ ;  /* 0x0000007f07047890 */ /* 0x000fe2000fffe03f */
[----:B------:R-:W-:Y:S01]  /*1210*/  SHF.R.U32.HI R0, RZ, 0x2, R63 ;  /* 0x00000002ff007819 */ /* 0x000fe2000001163f */
[----:B------:R-:W-:Y:S01]  /*1220*/  IMAD.U32 R3, RZ, RZ, UR6 ;  /* 0x00000006ff037e24 */ /* 0x000fe2000f8e00ff */
[----:B------:R-:W-:Y:S01]  /*1230*/  SHF.R.U32.HI R11, RZ, 0x1, R11 ;  /* 0x00000001ff0b7819 */ /* 0x000fe2000001160b */
[----:B------:R-:W-:Y:S01]  /*1240*/  USHF.R.S32.HI UR5, URZ, 0x1f, UR4 ;  /* 0x0000001f3f057899 */ /* 0x000fe20008011404 */
[----:B01----:R-:W0:Y:S01]  /*1250*/  LDC.64 R4, c[0x0][0x5c8] ;  /* 0x00017200ff047b82 */ /* 0x003e220000000a00 */
[----:B------:R-:W-:Y:S01]  /*1260*/  LOP3.LUT R62, R63, 0x3, RZ, 0xc0, !PT ;  /* 0x000000033f3e7812 */ /* 0x000fe200078ec0ff */
[----:B------:R-:W-:Y:S01]  /*1270*/  IMAD.SHL.U32 R7, R6, 0x40, RZ ;  /* 0x0000004006077824 */ /* 0x000fe200078e00ff */
[----:B------:R-:W-:Y:S01]  /*1280*/  LOP3.LUT R0, R0, 0x7, RZ, 0xc0, !PT ;  /* 0x0000000700007812 */ /* 0x000fe200078ec0ff */
[----:B------:R-:W-:Y:S01]  /*1290*/  ULEA.HI UR5, UR5, UR4, URZ, 0x7 ;  /* 0x0000000405057291 */ /* 0x000fe2000f8f383f */
[----:B------:R-:W-:Y:S01]  /*12a0*/  LOP3.LUT R11, R11, 0x30, RZ, 0xc0, !PT ;  /* 0x000000300b0b7812 */ /* 0x000fe200078ec0ff */
[----:B------:R-:W-:Y:S01]  /*12b0*/  IMAD R62, R62, -0x2, R3 ;  /* 0xfffffffe3e3e7824 */ /* 0x000fe200078e0203 */
[--C-:B------:R-:W-:Y:S01]  /*12c0*/  LOP3.LUT R56, R7, 0x40, R0.reuse, 0xe2, !PT ;  /* 0x0000004007387812 */ /* 0x100fe200078ee200 */
[----:B------:R-:W1:Y:S01]  /*12d0*/  LDC R65, c[0x0][0x600] ;  /* 0x00018000ff417b82 */ /* 0x000e620000000800 */
[----:B------:R-:W-:Y:S01]  /*12e0*/  IADD3 R3, RZ, -R11, -R0 ;  /* 0x8000000bff037210 */ /* 0x000fe20007ffe800 */
[----:B------:R-:W-:Y:S01]  /*12f0*/  IMAD.MOV.U32 R0, RZ, RZ, -0x1 ;  /* 0xffffffffff007424 */ /* 0x000fe200078e00ff */
[----:B------:R-:W-:Y:S01]  /*1300*/  USHF.R.S32.HI UR43, URZ, 0x7, UR5 ;  /* 0x000000073f2b7899 */ /* 0x000fe20008011405 */
[----:B------:R-:W-:Y:S01]  /*1310*/  IMAD.MOV.U32 R8, RZ, RZ, 0x1 ;  /* 0x00000001ff087424 */ /* 0x000fe200078e00ff */
[C---:B------:R-:W-:Y:S01]  /*1320*/  LOP3.LUT R64, R63.reuse, 0x80, RZ, 0xc0, !PT ;  /* 0x000000803f407812 */ /* 0x040fe200078ec0ff */
[----:B------:R-:W-:Y:S01]  /*1330*/  IMAD R3, R6, -0x40, R3 ;  /* 0xffffffc006037824 */ /* 0x000fe200078e0203 */
[----:B------:R-:W-:Y:S01]  /*1340*/  UISETP.LT.AND UP0, UPT, UR43, 0x1, UPT ;  /* 0x000000012b00788c */ /* 0x000fe2000bf01270 */
[----:B---3--:R-:W-:Y:S01]  /*1350*/  SHF.L.U32 R0, R0, R61, RZ ;  /* 0x0000003d00007219 */ /* 0x008fe200000006ff */
[----:B------:R-:W-:Y:S01]  /*1360*/  ULDC UR4, c[0x0][0x284] ;  /* 0x0000a10000047ab9 */ /* 0x000fe20000000800 */
[----:B------:R-:W-:Y:S01]  /*1370*/  LOP3.LUT R56, R56, R11, RZ, 0xfc, !PT ;  /* 0x0000000b38387212 */ /* 0x000fe200078efcff */
[----:B------:R-:W-:Y:S01]  /*1380*/  USEL UR44, UR43, 0x1, UP0 ;  /* 0x000000012b2c7887 */ /* 0x000fe20008000000 */
[----:B------:R-:W-:Y:S01]  /*1390*/  SHF.L.U32 R61, R8, R61, RZ ;  /* 0x0000003d083d7219 */ /* 0x000fe200000006ff */
[----:B------:R-:W-:Y:S01]  /*13a0*/  IMAD.SHL.U32 R63, R63, 0x2, RZ ;  /* 0x000000023f3f7824 */ /* 0x000fe200078e00ff */
[----:B------:R-:W-:Y:S01]  /*13b0*/  LOP3.LUT R68, R18, 0x1, RZ, 0xfc, !PT ;  /* 0x0000000112447812 */ /* 0x000fe200078efcff */
[----:B------:R-:W-:Y:S01]  /*13c0*/  VIADD R67, R3, UR4 ;  /* 0x0000000403437c36 */ /* 0x000fe20008000000 */
[C---:B0-----:R-:W-:Y:S01]  /*13d0*/  SHF.L.U64.HI R60, R4.reuse, 0x3, R5 ;  /* 0x00000003043c7819 */ /* 0x041fe20000010205 */
[----:B--2---:R-:W-:Y:S01]  /*13e0*/  IMAD.SHL.U32 R59, R4, 0x8, RZ ;  /* 0x00000008043b7824 */ /* 0x004fe200078e00ff */
[----:B------:R-:W-:Y:S01]  /*13f0*/  SHF.R.U32.HI R64, RZ, 0x7, R64 ;  /* 0x00000007ff407819 */ /* 0x000fe20000011640 */
[----:B------:R-:W-:Y:S01]  /*1400*/  IMAD.MOV.U32 R57, RZ, RZ, RZ ;  /* 0x000000ffff397224 */ /* 0x000fe200078e00ff */
[----:B------:R-:W-:Y:S01]  /*1410*/  LOP3.LUT R66, RZ, R0, RZ, 0x33, !PT ;  /* 0x00000000ff427212 */ /* 0x000fe200078e33ff */
[----:B------:R-:W-:Y:S01]  /*1420*/  UIADD3 UR44, UR43, -UR44, URZ ;  /* 0x8000002c2b2c7290 */ /* 0x000fe2000fffe03f */
[----:B------:R-:W-:Y:S01]  /*1430*/  UMOV UR36, URZ ;  /* 0x0000003f00247c82 */ /* 0x000fe20008000000 */
[----:B-1----:R-:W-:Y:S01]  /*1440*/  VIADD R65, R65, 0xffffffff ;  /* 0xffffffff41417836 */ /* 0x002fe20000000000 */
[----:B------:R-:W-:-:S09]  /*1450*/  UMOV UR42, URZ ;  /* 0x0000003f002a7c82 */ /* 0x000fd20008000000 */
.L_x_98:
[----:B0-----:R-:W0:Y:S01]  /*1460*/  SHFL.IDX PT, R0, R64, RZ, 0x1f ;  /* 0x00001fff40007589 */ /* 0x001e2200000e0000 */
[----:B-1----:R-:W1:Y:S01]  /*1470*/  S2UR UR7, SR_CgaCtaId ;  /* 0x00000000000779c3 */ /* 0x002e620000008800 */
[----:B------:R-:W-:Y:S01]  /*1480*/  UMOV UR6, 0x400 ;  /* 0x0000040000067882 */ /* 0x000fe20000000000 */
[----:B0-----:R-:W-:Y:S01]  /*1490*/  R2UR UR4, R0 ;  /* 0x00000000000472ca */ /* 0x001fe200000e0000 */
[----:B-1----:R-:W-:-:S12]  /*14a0*/  ULEA UR6, UR7, UR6, 0x18 ;  /* 0x0000000607067291 */ /* 0x002fd8000f8ec03f */
[----:B------:R-:W-:-:S04]  /*14b0*/  ULEA.HI UR5, UR4, UR4, URZ, 0x1 ;  /* 0x0000000404057291 */ /* 0x000fc8000f8f083f */
[----:B------:R-:W-:-:S04]  /*14c0*/  ULOP3.LUT UR5, UR5, 0x7fffe, URZ, 0xc0, !UPT ;  /* 0x0007fffe05057892 */ /* 0x000fc8000f8ec03f */
[----:B------:R-:W-:-:S03]  /*14d0*/  UIADD3 UR5, UR4, -UR5, URZ ;  /* 0x8000000504057290 */ /* 0x000fc6000fffe03f */
[----:B------:R-:W-:Y:S01]  /*14e0*/  ULDC UR4, c[0x0][0x28c] ;  /* 0x0000a30000047ab9 */ /* 0x000fe20000000800 */
[----:B------:R-:W-:Y:S01]  /*14f0*/  ULEA UR5, UR5, UR6, 0xd ;  /* 0x0000000605057291 */ /* 0x000fe2000f8e683f */
[----:B------:R-:W-:-:S03]  /*1500*/  ISETP.LT.AND P0, PT, RZ, UR4, PT ;  /* 0x00000004ff007c0c */ /* 0x000fc6000bf01270 */
[----:B------:R-:W-:-:S04]  /*1510*/  UIADD3 UR5, UR5, 0x100, URZ ;  /* 0x0000010005057890 */ /* 0x000fc8000fffe03f */
[----:B------:R-:W-:-:S04]  /*1520*/  USHF.R.U32.HI UR5, URZ, 0x4, UR5 ;  /* 0x000000043f057899 */ /* 0x000fc80008011605 */
[----:B------:R-:W-:-:S04]  /*1530*/  ULOP3.LUT UR5, UR5, 0x3fff, URZ, 0xc0, !UPT ;  /* 0x00003fff05057892 */ /* 0x000fc8000f8ec03f */
[----:B------:R-:W-:Y:S01]  /*1540*/  ULOP3.LUT UR45, UR5, 0x10000, URZ, 0xfc, !UPT ;  /* 0x00010000052d7892 */ /* 0x000fe2000f8efc3f */
[----:B--234-:R-:W-:Y:S11]  /*1550*/  @P0 BRA `(.L_x_17) ;  /* 0x0000000000400947 */ /* 0x01cff60003800000 */
[----:B------:R-:W-:Y:S01]  /*1560*/  MOV R0, 0x0 ;  /* 0x0000000000007802 */ /* 0x000fe20000000f00 */
[----:B------:R-:W-:Y:S01]  /*1570*/  ULDC.64 UR4, c[0x4][0x68] ;  /* 0x01001a0000047ab9 */ /* 0x000fe20000000a00 */
[----:B------:R-:W-:Y:S01]  /*1580*/  ULDC.64 UR6, c[0x4][0x8] ;  /* 0x0100020000067ab9 */ /* 0x000fe20000000a00 */
[----:B------:R-:W-:Y:S01]  /*1590*/  IMAD.U32 R4, RZ, RZ, UR4 ;  /* 0x00000004ff047e24 */ /* 0x000fe2000f8e00ff */
[----:B------:R0:W1:Y:S01]  /*15a0*/  LDC.64 R14, c[0x4][R0] ;  /* 0x01000000000e7b82 */ /* 0x0000620000000a00 */
[----:B------:R-:W-:Y:S01]  /*15b0*/  IMAD.U32 R5, RZ, RZ, UR5 ;  /* 0x00000005ff057e24 */ /* 0x000fe2000f8e00ff */
[----:B------:R-:W-:Y:S01]  /*15c0*/  ULDC.64 UR4, c[0x4][0x70] ;  /* 0x01001c0000047ab9 */ /* 0x000fe20000000a00 */
[----:B------:R-:W-:Y:S02]  /*15d0*/  IMAD.U32 R10, RZ, RZ, UR6 ;  /* 0x00000006ff0a7e24 */ /* 0x000fe4000f8e00ff */
[----:B------:R-:W-:Y:S02]  /*15e0*/  IMAD.U32 R6, RZ, RZ, UR4 ;  /* 0x00000004ff067e24 */ /* 0x000fe4000f8e00ff */
[----:B------:R-:W-:-:S02]  /*15f0*/  IMAD.U32 R7, RZ, RZ, UR5 ;  /* 0x00000005ff077e24 */ /* 0x000fc4000f8e00ff */
[----:B------:R-:W-:Y:S02]  /*1600*/  IMAD.U32 R11, RZ, RZ, UR7 ;  /* 0x00000007ff0b7e24 */ /* 0x000fe4000f8e00ff */
[----:B------:R-:W-:Y:S02]  /*1610*/  IMAD.MOV.U32 R8, RZ, RZ, 0x1e1 ;  /* 0x000001e1ff087424 */ /* 0x000fe400078e00ff */
[----:B------:R-:W-:Y:S02]  /*1620*/  IMAD.MOV.U32 R12, RZ, RZ, 0x1 ;  /* 0x00000001ff0c7424 */ /* 0x000fe400078e00ff */
[----:B0-----:R-:W-:-:S07]  /*1630*/  IMAD.MOV.U32 R13, RZ, RZ, RZ ;  /* 0x000000ffff0d7224 */ /* 0x001fce00078e00ff */
[----:B------:R-:W-:-:S07]  /*1640*/  LEPC R20, `(.L_x_17) ;  /* 0x000000001014794e */ /* 0x000fce0000000000 */
[----:B-1---5:R-:W-:Y:S05]  /*1650*/  CALL.ABS.NOINC R14 ;  /* 0x000000000e007343 */ /* 0x022fea0003c00000 */
.L_x_17:
[----:B------:R-:W-:-:S13]  /*1660*/  ISETP.NE.AND P0, PT, R68, 0x3, PT ;  /* 0x000000034400780c */ /* 0x000fda0003f05270 */
[----:B------:R-:W-:Y:S05]  /*1670*/  @!P0 BRA `(.L_x_18) ;  /* 0x0000000000048947 */ /* 0x000fea0003800000 */
[----:B------:R-:W-:Y:S01]  /*1680*/  BPT.TRAP 0x1 ;  /* 0x000000040000795c */ /* 0x000fe20000300000 */
.L_x_18:
[----:B------:R-:W0:Y:S01]  /*1690*/  S2UR UR5, SR_CgaCtaId ;  /* 0x00000000000579c3 */ /* 0x000e220000008800 */
[----:B------:R-:W-:Y:S01]  /*16a0*/  UMOV UR4, 0x400 ;  /* 0x0000040000047882 */ /* 0x000fe20000000000 */
[----:B------:R-:W-:Y:S02]  /*16b0*/  IMAD.U32 R0, RZ, RZ, UR36 ;  /* 0x00000024ff007e24 */ /* 0x000fe4000f8e00ff */
[----:B------:R-:W-:-:S03]  /*16c0*/  IMAD.U32 R3, RZ, RZ, UR42 ;  /* 0x0000002aff037e24 */ /* 0x000fc6000f8e00ff */
[----:B------:R-:W-:Y:S01]  /*16d0*/  SHF.L.U32 R0, R0, 0x1f, RZ ;  /* 0x0000001f00007819 */ /* 0x000fe200000006ff */
[----:B0-----:R-:W-:-:S06]  /*16e0*/  ULEA UR4, UR5, UR4, 0x18 ;  /* 0x0000000405047291 */ /* 0x001fcc000f8ec03f */
[----:B------:R-:W-:-:S04]  /*16f0*/  IMAD.U32 R6, RZ, RZ, UR4 ;  /* 0x00000004ff067e24 */ /* 0x000fc8000f8e00ff */
[----:B------:R-:W-:-:S04]  /*1700*/  IMAD R3, R3, 0x8, R6 ;  /* 0x0000000803037824 */ /* 0x000fc800078e0206 */
[----:B------:R0:W1:Y:S01]  /*1710*/  SYNCS.PHASECHK.TRANS64.TRYWAIT P1, [R3+URZ], R0 ;  /* 0x00000000030075a7 */ /* 0x000062000802017f */
[----:B------:R-:W-:Y:S05]  /*1720*/  @!P0 BRA `(.L_x_19) ;  /* 0x0000000000048947 */ /* 0x000fea0003800000 */
[----:B------:R-:W-:Y:S01]  /*1730*/  BPT.TRAP 0x1 ;  /* 0x000000040000795c */ /* 0x000fe20000300000 */
.L_x_19:
[----:B------:R-:W-:-:S05]  /*1740*/  IMAD.U32 R4, RZ, RZ, UR44 ;  /* 0x0000002cff047e24 */ /* 0x000fca000f8e00ff */
[----:B------:R-:W-:Y:S01]  /*1750*/  ISETP.GE.AND P2, PT, R4, 0x1, PT ;  /* 0x000000010400780c */ /* 0x000fe20003f46270 */
[----:B-1----:R-:W-:-:S12]  /*1760*/  @P1 BRA `(.L_x_20) ;  /* 0x0000000000081947 */ /* 0x002fd80003800000 */
[----:B------:R-:W1:Y:S02]  /*1770*/  SYNCS.PHASECHK.TRANS64.TRYWAIT P1, [R3+URZ], R0 ;  /* 0x00000000030075a7 */ /* 0x000e64000802017f */
[----:B-1----:R-:W-:Y:S05]  /*1780*/  @!P1 BRA `(.L_x_21) ;  /* 0x0000004c00709947 */ /* 0x002fea0003800000 */
.L_x_20:
[----:B------:R-:W-:Y:S05]  /*1790*/  WARPSYNC.ALL ;  /* 0x0000000000007948 */ /* 0x000fea0003800000 */
[----:B------:R-:W-:Y:S01]  /*17a0*/  R2UR UR4, R6 ;  /* 0x00000000060472ca */ /* 0x000fe200000e0000 */
[----:B------:R-:W-:Y:S01]  /*17b0*/  ULEA UR8, UR42, UR45, 0xc ;  /* 0x0000002d2a087291 */ /* 0x000fe2000f8e603f */
[----:B------:R-:W-:Y:S01]  /*17c0*/  WARPGROUP.ARRIVE ;  /* 0x00000000000079c5 */ /* 0x000fe20000000000 */
[----:B------:R-:W-:Y:S01]  /*17d0*/  UMOV UR9, 0x40000040 ;  /* 0x4000004000097882 */ /* 0x000fe20000000000 */
[----:B------:R-:W-:Y:S01]  /*17e0*/  UMOV UR11, 0x40000040 ;  /* 0x40000040000b7882 */ /* 0x000fe20000000000 */
[----:B------:R-:W-:Y:S01]  /*17f0*/  UIADD3 UR12, UR8, 0x2, URZ ;  /* 0x00000002080c7890 */ /* 0x000fe2000fffe03f */
[----:B------:R-:W-:Y:S01]  /*1800*/  UMOV UR13, 0x40000040 ;  /* 0x40000040000d7882 */ /* 0x000fe20000000000 */
[----:B------:R-:W-:-:S06]  /*1810*/  UMOV UR15, 0x40000040 ;  /* 0x40000040000f7882 */ /* 0x000fcc0000000000 */
[----:B------:R-:W-:-:S04]  /*1820*/  UIADD3 UR4, UR4, 0x20100, URZ ;  /* 0x0002010004047890 */ /* 0x000fc8000fffe03f */
[----:B------:R-:W-:-:S04]  /*1830*/  USHF.R.U32.HI UR4, URZ, 0x4, UR4 ;  /* 0x000000043f047899 */ /* 0x000fc80008011604 */
[----:B------:R-:W-:-:S04]  /*1840*/  ULOP3.LUT UR4, UR4, 0x3fff, URZ, 0xc0, !UPT ;  /* 0x00003fff04047892 */ /* 0x000fc8000f8ec03f */
[----:B------:R-:W-:-:S04]  /*1850*/  ULOP3.LUT UR4, UR4, 0x10000, URZ, 0xfc, !UPT ;  /* 0x0001000004047892 */ /* 0x000fc8000f8efc3f */
[----:B------:R-:W-:-:S04]  /*1860*/  ULEA UR6, UR42, UR4, 0xb ;  /* 0x000000042a067291 */ /* 0x000fc8000f8e583f */
[----:B------:R-:W-:-:S03]  /*1870*/  UIADD3 UR14, UR6, 0x2, URZ ;  /* 0x00000002060e7890 */ /* 0x000fc6000fffe03f */
[----:B------:R-:W-:Y:S02]  /*1880*/  UMOV UR10, UR6 ;  /* 0x00000006000a7c82 */ /* 0x000fe40008000000 */
[----:B------:R-:W-:Y:S01]  /*1890*/  HGMMA.64x64x8.F32.TF32 R24, gdesc[UR8], RZ, !UPT, gsb0 ;  /* 0x04e00000081879f0 */ /* 0x000fe2000c0028ff */
[----:B------:R-:W-:Y:S01]  /*18a0*/  UIADD3 UR10, UR6, 0x606, URZ ;  /* 0x00000606060a7890 */ /* 0x000fe2000fffe03f */
[----:B------:R-:W-:Y:S01]  /*18b0*/  UMOV UR9, 0x40000040 ;  /* 0x4000004000097882 */ /* 0x000fe20000000000 */
[----:B------:R-:W-:Y:S01]  /*18c0*/  UMOV UR11, 0x40000040 ;  /* 0x40000040000b7882 */ /* 0x000fe20000000000 */
[----:B------:R-:W-:Y:S02]  /*18d0*/  WARPGROUP.DEPBAR.LE gsb0, 0x0 ;  /* 0x00008000000079c5 */ /* 0x000fe40000010000 */
[----:B------:R-:W-:-:S06]  /*18e0*/  WARPGROUP.ARRIVE ;  /* 0x00000000000079c5 */ /* 0x000fcc0000000000 */
[----:B------:R-:W-:Y:S01]  /*18f0*/  HGMMA.64x64x8.F32.TF32 R24, gdesc[UR12], R24, gsb0 ;  /* 0x04e000000c1879f0 */ /* 0x000fe20008002818 */
[----:B------:R-:W-:Y:S02]  /*1900*/  UIADD3 UR12, UR8, 0x4, URZ ;  /* 0x00000004080c7890 */ /* 0x000fe4000fffe03f */
        /* <DEDUP_REMOVED lines=87> */
[----:B------:R-:W-:Y:S01]  /*1e80*/  UIADD3 UR8, UR8, 0xc06, URZ ;  /* 0x00000c0608087890 */ /* 0x000fe2000fffe03f */
[----:B------:R-:W-:Y:S02]  /*1e90*/  WARPGROUP.DEPBAR.LE gsb0, 0x0 ;  /* 0x00008000000079c5 */ /* 0x000fe40000010000 */
[----:B------:R-:W-:-:S06]  /*1ea0*/  WARPGROUP.ARRIVE ;  /* 0x00000000000079c5 */ /* 0x000fcc0000000000 */
[----:B------:R-:W-:Y:S03]  /*1eb0*/  HGMMA.64x64x8.F32.TF32 R24, gdesc[UR12], R24, gsb0 ;  /* 0x04e000000c1879f0 */ /* 0x000fe60008002818 */
[----:B------:R-:W-:Y:S02]  /*1ec0*/  WARPGROUP.DEPBAR.LE gsb0, 0x0 ;  /* 0x00008000000079c5 */ /* 0x000fe40000010000 */
[----:B------:R-:W-:-:S06]  /*1ed0*/  WARPGROUP.ARRIVE ;  /* 0x00000000000079c5 */ /* 0x000fcc0000000000 */
[----:B------:R-:W-:Y:S03]  /*1ee0*/  HGMMA.64x64x8.F32.TF32 R24, gdesc[UR8], R24, gsb0 ;  /* 0x04e00000081879f0 */ /* 0x000fe60008002818 */
[----:B------:R-:W-:Y:S02]  /*1ef0*/  WARPGROUP.DEPBAR.LE gsb0, 0x0 ;  /* 0x00008000000079c5 */ /* 0x000fe40000010000 */
[----:B------:R-:W-:Y:S05]  /*1f00*/  @!P2 BRA `(.L_x_22) ;  /* 0x000000080078a947 */ /* 0x000fea0003800000 */
[----:B------:R-:W-:Y:S01]  /*1f10*/  UIADD3 UR5, UR42, 0x1, URZ ;  /* 0x000000012a057890 */ /* 0x000fe2000fffe03f */
[----:B01----:R-:W-:Y:S02]  /*1f20*/  IMAD.U32 R0, RZ, RZ, UR44 ;  /* 0x0000002cff007e24 */ /* 0x003fe4000f8e00ff */
[----:B------:R-:W-:Y:S01]  /*1f30*/  IMAD.U32 R3, RZ, RZ, UR42 ;  /* 0x0000002aff037e24 */ /* 0x000fe2000f8e00ff */
[----:B------:R-:W-:-:S04]  /*1f40*/  UISETP.NE.AND UP0, UPT, UR5, 0x2, UPT ;  /* 0x000000020500788c */ /* 0x000fc8000bf05270 */
[----:B------:R-:W-:Y:S02]  /*1f50*/  USEL UR6, URZ, 0x1, UP0 ;  /* 0x000000013f067887 */ /* 0x000fe40008000000 */
[----:B------:R-:W-:Y:S02]  /*1f60*/  USEL UR5, UR5, URZ, UP0 ;  /* 0x0000003f05057287 */ /* 0x000fe40008000000 */
[----:B------:R-:W-:-:S06]  /*1f70*/  ULOP3.LUT UR6, UR36, UR6, URZ, 0x3c, !UPT ;  /* 0x0000000624067292 */ /* 0x000fcc000f8e3c3f */
[----:B------:R-:W-:-:S07]  /*1f80*/  IMAD.U32 R7, RZ, RZ, UR6 ;  /* 0x00000006ff077e24 */ /* 0x000fce000f8e00ff */
.L_x_29:
[----:B------:R-:W-:Y:S05]  /*1f90*/  @!P0 BRA `(.L_x_23) ;  /* 0x0000000000048947 */ /* 0x000fea0003800000 */
[----:B------:R-:W-:Y:S01]  /*1fa0*/  BPT.TRAP 0x1 ;  /* 0x000000040000795c */ /* 0x000fe20000300000 */
.L_x_23:
[----:B------:R-:W0:Y:S01]  /*1fb0*/  S2UR UR7, SR_CgaCtaId ;  /* 0x00000000000779c3 */ /* 0x000e220000008800 */
[----:B------:R-:W-:Y:S01]  /*1fc0*/  UMOV UR6, 0x400 ;  /* 0x0000040000067882 */ /* 0x000fe20000000000 */
[----:B------:R-:W-:Y:S01]  /*1fd0*/  IMAD.U32 R5, RZ, RZ, UR5 ;  /* 0x00000005ff057e24 */ /* 0x000fe2000f8e00ff */
[----:B------:R-:W-:Y:S01]  /*1fe0*/  SHF.L.U32 R4, R7, 0x1f, RZ ;  /* 0x0000001f07047819 */ /* 0x000fe200000006ff */
[----:B0-----:R-:W-:-:S06]  /*1ff0*/  ULEA UR6, UR7, UR6, 0x18 ;  /* 0x0000000607067291 */ /* 0x001fcc000f8ec03f */
[----:B------:R-:W-:-:S04]  /*2000*/  IMAD.U32 R6, RZ, RZ, UR6 ;  /* 0x00000006ff067e24 */ /* 0x000fc8000f8e00ff */
[----:B------:R-:W-:-:S04]  /*2010*/  IMAD R5, R5, 0x8, R6 ;  /* 0x0000000805057824 */ /* 0x000fc800078e0206 */
[----:B------:R0:W1:Y:S01]  /*2020*/  SYNCS.PHASECHK.TRANS64.TRYWAIT P1, [R5+URZ], R4 ;  /* 0x00000004050075a7 */ /* 0x000062000802017f */
[----:B------:R-:W-:Y:S05]  /*2030*/  @!P0 BRA `(.L_x_24) ;  /* 0x0000000000048947 */ /* 0x000fea0003800000 */
[----:B------:R-:W-:Y:S01]  /*2040*/  BPT.TRAP 0x1 ;  /* 0x000000040000795c */ /* 0x000fe20000300000 */
.L_x_24:
[----:B-1----:R-:W-:Y:S05]  /*2050*/  @P1 BRA `(.L_x_25) ;  /* 0x0000000000081947 */ /* 0x002fea0003800000 */
[----:B------:R-:W1:Y:S02]  /*2060*/  SYNCS.PHASECHK.TRANS64.TRYWAIT P1, [R5+URZ], R4 ;  /* 0x00000004050075a7 */ /* 0x000e64000802017f */
[----:B-1----:R-:W-:Y:S05]  /*2070*/  @!P1 BRA `(.L_x_26) ;  /* 0x0000004400489947 */ /* 0x002fea0003800000 */
.L_x_25:
[----:B------:R-:W-:Y:S01]  /*2080*/  ULEA UR8, UR5, UR4, 0xb ;  /* 0x0000000405087291 */ /* 0x000fe2000f8e583f */
[----:B------:R-:W-:Y:S01]  /*2090*/  WARPGROUP.ARRIVE ;  /* 0x00000000000079c5 */ /* 0x000fe20000000000 */
[----:B------:R-:W-:Y:S01]  /*20a0*/  ULEA UR6, UR5, UR45, 0xc ;  /* 0x0000002d05067291 */ /* 0x000fe2000f8e603f */
[----:B------:R-:W-:Y:S01]  /*20b0*/  UMOV UR15, 0x40000040 ;  /* 0x40000040000f7882 */ /* 0x000fe20000000000 */
[----:B------:R-:W-:Y:S01]  /*20c0*/  UMOV UR13, 0x40000040 ;  /* 0x40000040000d7882 */ /* 0x000fe20000000000 */
[----:B------:R-:W-:Y:S02]  /*20d0*/  UIADD3 UR10, UR8, 0x606, URZ ;  /* 0x00000606080a7890 */ /* 0x000fe4000fffe03f */
[----:B------:R-:W-:Y:S02]  /*20e0*/  UMOV UR14, UR8 ;  /* 0x00000008000e7c82 */ /* 0x000fe40008000000 */
[----:B------:R-:W-:Y:S01]  /*20f0*/  UMOV UR12, UR6 ;  /* 0x00000006000c7c82 */ /* 0x000fe20008000000 */
[----:B------:R-:W-:Y:S01]  /*2100*/  UMOV UR11, 0x40000040 ;  /* 0x40000040000b7882 */ /* 0x000fe20000000000 */
[----:B------:R-:W-:Y:S01]  /*2110*/  HGMMA.64x64x8.F32.TF32 R24, gdesc[UR12], R24, gsb0 ;  /* 0x04e000000c1879f0 */ /* 0x000fe20008002818 */
[----:B------:R-:W-:-:S02]  /*2120*/  UIADD3 UR14, UR8, 0x2, URZ ;  /* 0x00000002080e7890 */ /* 0x000fc4000fffe03f */
[----:B------:R-:W-:Y:S01]  /*2130*/  UIADD3 UR12, UR6, 0x2, URZ ;  /* 0x00000002060c7890 */ /* 0x000fe2000fffe03f */
[----:B------:R-:W-:Y:S01]  /*2140*/  UMOV UR15, 0x40000040 ;  /* 0x40000040000f7882 */ /* 0x000fe20000000000 */
        /* <DEDUP_REMOVED lines=102> */
[----:B------:R-:W-:Y:S01]  /*27b0*/  BPT.TRAP 0x1 ;  /* 0x000000040000795c */ /* 0x000fe20000300000 */
.L_x_27:
[----:B------:R-:W-:-:S13]  /*27c0*/  ISETP.NE.AND P1, PT, R22, RZ, PT ;  /* 0x000000ff1600720c */ /* 0x000fda0003f25270 */
[----:B01----:R-:W-:-:S04]  /*27d0*/  @P1 IMAD R4, R3, 0x8, R6 ;  /* 0x0000000803041824 */ /* 0x003fc800078e0206 */
[----:B------:R-:W-:-:S05]  /*27e0*/  @P1 VIADD R4, R4, 0x10 ;  /* 0x0000001004041836 */ /* 0x000fca0000000000 */
[----:B------:R-:W-:-:S04]  /*27f0*/  @P1 PRMT R4, R19, 0x654, R4 ;  /* 0x0000065413041816 */ /* 0x000fc80000000004 */
[----:B------:R0:W-:Y:S01]  /*2800*/  @P1 SYNCS.ARRIVE.TRANS64.RED.A1T0 RZ, [R4+URZ], RZ ;  /* 0x000000ff04ff19a7 */ /* 0x0001e2000810043f */
[----:B------:R-:W-:-:S13]  /*2810*/  ISETP.GT.U32.AND P1, PT, R18, 0x1, PT ;  /* 0x000000011200780c */ /* 0x000fda0003f24070 */
[----:B0-----:R-:W-:Y:S05]  /*2820*/  @P1 BRA `(.L_x_28) ;  /* 0x0000000000041947 */ /* 0x001fea0003800000 */
[----:B------:R-:W-:Y:S01]  /*2830*/  BPT.TRAP 0x1 ;  /* 0x000000040000795c */ /* 0x000fe20000300000 */
.L_x_28:
[----:B------:R-:W-:Y:S01]  /*2840*/  UIADD3 UR5, UR5, 0x1, URZ ;  /* 0x0000000105057890 */ /* 0x000fe2000fffe03f */
[C---:B------:R-:W-:Y:S01]  /*2850*/  ISETP.GT.AND P2, PT, R0.reuse, 0x1, PT ;  /* 0x000000010000780c */ /* 0x040fe20003f44270 */
[----:B------:R-:W-:Y:S02]  /*2860*/  VIADD R3, R3, 0x1 ;  /* 0x0000000103037836 */ /* 0x000fe40000000000 */
[----:B------:R-:W-:Y:S01]  /*2870*/  UISETP.NE.AND UP0, UPT, UR5, 0x2, UPT ;  /* 0x000000020500788c */ /* 0x000fe2000bf05270 */
[----:B------:R-:W-:Y:S02]  /*2880*/  VIADD R0, R0, 0xffffffff ;  /* 0xffffffff00007836 */ /* 0x000fe40000000000 */
[C---:B------:R-:W-:Y:S01]  /*2890*/  ISETP.NE.AND P1, PT, R3.reuse, 0x2, PT ;  /* 0x000000020300780c */ /* 0x040fe20003f25270 */
[----:B------:R-:W-:Y:S02]  /*28a0*/  USEL UR6, URZ, 0x1, UP0 ;  /* 0x000000013f067887 */ /* 0x000fe40008000000 */
[----:B------:R-:W-:Y:S01]  /*28b0*/  USEL UR5, UR5, URZ, UP0 ;  /* 0x0000003f05057287 */ /* 0x000fe20008000000 */
[----:B------:R-:W-:-:S03]  /*28c0*/  SEL R3, R3, RZ, P1 ;  /* 0x000000ff03037207 */ /* 0x000fc60000800000 */
[----:B------:R-:W-:Y:S01]  /*28d0*/  LOP3.LUT R7, R7, UR6, RZ, 0x3c, !PT ;  /* 0x0000000607077c12 */ /* 0x000fe2000f8e3cff */
[----:B------:R-:W-:Y:S07]  /*28e0*/  @P2 BRA `(.L_x_29) ;  /* 0xfffffff400a82947 */ /* 0x000fee000383ffff */
.L_x_22:
[----:B01----:R-:W0:Y:S02]  /*28f0*/  LDC R0, c[0x0][0x28c] ;  /* 0x0000a300ff007b82 */ /* 0x003e240000000800 */
[----:B0-----:R-:W-:-:S13]  /*2900*/  ISETP.GE.AND P1, PT, R0, 0x1, PT ;  /* 0x000000010000780c */ /* 0x001fda0003f26270 */
[----:B------:R-:W-:Y:S05]  /*2910*/  @!P1 BRA `(.L_x_30) ;  /* 0x0000000000389947 */ /* 0x000fea0003800000 */
[----:B------:R-:W-:Y:S05]  /*2920*/  @!P0 BRA `(.L_x_31) ;  /* 0x0000000000048947 */ /* 0x000fea0003800000 */
[----:B------:R-:W-:Y:S01]  /*2930*/  BPT.TRAP 0x1 ;  /* 0x000000040000795c */ /* 0x000fe20000300000 */
.L_x_31:
[----:B------:R-:W-:-:S13]  /*2940*/  ISETP.NE.AND P0, PT, R22, RZ, PT ;  /* 0x000000ff1600720c */ /* 0x000fda0003f05270 */
[----:B------:R-:W-:-:S05]  /*2950*/  VOTEU.ANY UP0, P0 ;  /* 0x00000000003f7886 */ /* 0x000fca0000000100 */
[----:B------:R-:W-:-:S06]  /*2960*/  @UP0 UIADD3 UR4, UR44, UR42, URZ ;  /* 0x0000002a2c040290 */ /* 0x000fcc000fffe03f */
[----:B------:R-:W-:-:S04]  /*2970*/  IMAD.U32 R0, RZ, RZ, UR4 ;  /* 0x00000004ff007e24 */ /* 0x000fc8000f8e00ff */
[----:B------:R-:W-:-:S05]  /*2980*/  @P0 IMAD.SHL.U32 R0, R0, 0x8, RZ ;  /* 0x0000000800000824 */ /* 0x000fca00078e00ff */
[----:B------:R-:W-:-:S04]  /*2990*/  @P0 LOP3.LUT R0, R0, 0x8, RZ, 0xc0, !PT ;  /* 0x0000000800000812 */ /* 0x000fc800078ec0ff */
[----:B------:R-:W-:-:S04]  /*29a0*/  @P0 IADD3 R0, R6, 0x10, R0 ;  /* 0x0000001006000810 */ /* 0x000fc80007ffe000 */
[----:B------:R-:W-:-:S04]  /*29b0*/  @P0 PRMT R0, R19, 0x654, R0 ;  /* 0x0000065413000816 */ /* 0x000fc80000000000 */
[----:B------:R0:W-:Y:S01]  /*29c0*/  @P0 SYNCS.ARRIVE.TRANS64.RED.A1T0 RZ, [R0+URZ], RZ ;  /* 0x000000ff00ff09a7 */ /* 0x0001e2000810043f */
[----:B------:R-:W-:-:S13]  /*29d0*/  ISETP.GT.U32.AND P0, PT, R18, 0x1, PT ;  /* 0x000000011200780c */ /* 0x000fda0003f04070 */
[----:B0-----:R-:W-:Y:S05]  /*29e0*/  @P0 BRA `(.L_x_30) ;  /* 0x0000000000040947 */ /* 0x001fea0003800000 */
[----:B------:R-:W-:Y:S01]  /*29f0*/  BPT.TRAP 0x1 ;  /* 0x000000040000795c */ /* 0x000fe20000300000 */
.L_x_30:
[----:B------:R-:W-:Y:S01]  /*2a00*/  IMAD.SHL.U32 R6, R70, 0x40, RZ ;  /* 0x0000004046067824 */ /* 0x000fe200078e00ff */
[----:B------:R-:W-:Y:S01]  /*2a10*/  ULDC UR6, c[0x0][0x288] ;  /* 0x0000a20000067ab9 */ /* 0x000fe20000000800 */
[----:B------:R-:W-:Y:S01]  /*2a20*/  SHF.R.S32.HI R11, RZ, 0x1f, R69 ;  /* 0x0000001fff0b7819 */ /* 0x000fe20000011445 */
[C---:B------:R-:W-:Y:S01]  /*2a30*/  IMAD.SHL.U32 R10, R71.reuse, 0x80, RZ ;  /* 0x00000080470a7824 */ /* 0x040fe200078e00ff */
[----:B------:R-:W-:Y:S01]  /*2a40*/  ULDC.64 UR4, c[0x0][0x5d0] ;  /* 0x0001740000047ab9 */ /* 0x000fe20000000a00 */
[C---:B------:R-:W-:Y:S01]  /*2a50*/  LOP3.LUT R8, R6.reuse, 0x6, R63, 0xf8, !PT ;  /* 0x0000000606087812 */ /* 0x040fe200078ef83f */
[----:B------:R-:W-:Y:S01]  /*2a60*/  IMAD.WIDE R70, R71, 0x80, R56 ;  /* 0x0000008047467825 */ /* 0x000fe200078e0238 */
[----:B------:R-:W-:Y:S01]  /*2a70*/  ISETP.GE.AND P0, PT, R6, UR6, PT ;  /* 0x0000000606007c0c */ /* 0x000fe2000bf06270 */
[----:B------:R-:W-:Y:S01]  /*2a80*/  ULDC UR6, c[0x0][0x284] ;  /* 0x0000a10000067ab9 */ /* 0x000fe20000000800 */
[----:B------:R-:W-:Y:S01]  /*2a90*/  SHF.R.S32.HI R9, RZ, 0x1f, R8 ;  /* 0x0000001fff097819 */ /* 0x000fe20000011408 */
[----:B------:R-:W-:Y:S01]  /*2aa0*/  IMAD R0, R11, UR4, RZ ;  /* 0x000000040b007c24 */ /* 0x000fe2000f8e02ff */
[----:B------:R-:W-:-:S03]  /*2ab0*/  ISETP.GE.OR P0, PT, R10, UR6, P0 ;  /* 0x000000060a007c0c */ /* 0x000fc60008706670 */
[C---:B------:R-:W-:Y:S02]  /*2ac0*/  IMAD R3, R69.reuse, UR5, R0 ;  /* 0x0000000545037c24 */ /* 0x040fe4000f8e0200 */
[----:B------:R-:W-:Y:S01]  /*2ad0*/  IMAD.WIDE.U32 R4, R69, UR4, R8 ;  /* 0x0000000445047c25 */ /* 0x000fe2000f8e0008 */
[----:B------:R-:W-:-:S03]  /*2ae0*/  ULDC.64 UR4, c[0x0][0x5c8] ;  /* 0x0001720000047ab9 */ /* 0x000fc60000000a00 */
[----:B------:R-:W-:Y:S02]  /*2af0*/  IMAD R7, R71, UR4, RZ ;  /* 0x0000000447077c24 */ /* 0x000fe4000f8e02ff */
[----:B------:R-:W-:Y:S02]  /*2b00*/  IMAD.IADD R5, R5, 0x1, R3 ;  /* 0x0000000105057824 */ /* 0x000fe400078e0203 */
[C---:B------:R-:W-:Y:S02]  /*2b10*/  IMAD R7, R70.reuse, UR5, R7 ;  /* 0x0000000546077c24 */ /* 0x040fe4000f8e0207 */
[----:B------:R-:W-:-:S04]  /*2b20*/  IMAD.WIDE.U32 R72, R70, UR4, R4 ;  /* 0x0000000446487c25 */ /* 0x000fc8000f8e0004 */
[----:B------:R-:W-:Y:S01]  /*2b30*/  IMAD.MOV.U32 R0, RZ, RZ, -0x1 ;  /* 0xffffffffff007424 */ /* 0x000fe200078e00ff */
[----:B------:R-:W-:Y:S06]  /*2b40*/  @P0 BRA `(.L_x_32) ;  /* 0x0000001800ec0947 */ /* 0x000fec0003800000 */
[----:B-----5:R-:W-:Y:S01]  /*2b50*/  FSETP.NEU.AND P0, PT, R58, RZ, PT ;  /* 0x000000ff3a00720b */ /* 0x020fe20003f0d000 */
[----:B------:R-:W-:Y:S01]  /*2b60*/  IMAD.IADD R6, R62, 0x1, -R6 ;  /* 0x000000013e067824 */ /* 0x000fe200078e0a06 */
[----:B------:R-:W-:Y:S01]  /*2b70*/  BSSY B0, `(.L_x_32) ;  /* 0x00001b8000007945 */ /* 0x000fe20003800000 */
[----:B------:R-:W-:Y:S02]  /*2b80*/  IMAD.IADD R3, R67, 0x1, -R10 ;  /* 0x0000000143037824 */ /* 0x000fe400078e0a0a */
[----:B------:R-:W-:Y:S01]  /*2b90*/  IMAD.IADD R81, R73, 0x1, R7 ;  /* 0x0000000149517824 */ /* 0x000fe200078e0207 */
[----:B------:R-:W-:-:S04]  /*2ba0*/  ISETP.GT.AND P3, PT, R6, RZ, PT ;  /* 0x000000ff0600720c */ /* 0x000fc80003f64270 */
[----:B------:R-:W-:-:S03]  /*2bb0*/  ISETP.GT.AND P1, PT, R3, RZ, P3 ;  /* 0x000000ff0300720c */ /* 0x000fc60001f24270 */
[----:B------:R-:W-:Y:S10]  /*2bc0*/  @!P0 BRA `(.L_x_33) ;  /* 0x0000001000e08947 */ /* 0x000ff40003800000 */
[----:B------:R-:W0:Y:S01]  /*2bd0*/  LDC.64 R74, c[0x0][0x5b8] ;  /* 0x00016e00ff4a7b82 */ /* 0x000e220000000a00 */
[----:B------:R-:W-:-:S07]  /*2be0*/  ULDC.64 UR4, c[0x0][0x5c0] ;  /* 0x0001700000047ab9 */ /* 0x000fce0000000a00 */
[----:B------:R-:W1:Y:S08]  /*2bf0*/  LDC.64 R76, c[0x0][0x5b0] ;  /* 0x00016c00ff4c7b82 */ /* 0x000e700000000a00 */
[----:B------:R-:W2:Y:S01]  /*2c00*/  LDC.64 R78, c[0x0][0x5a8] ;  /* 0x00016a00ff4e7b82 */ /* 0x000ea20000000a00 */
[-C--:B0-----:R-:W-:Y:S02]  /*2c10*/  IMAD R4, R11, R74.reuse, RZ ;  /* 0x0000004a0b047224 */ /* 0x081fe400078e02ff */
[----:B------:R-:W-:-:S04]  /*2c20*/  IMAD.WIDE.U32 R12, R69, R74, R8 ;  /* 0x0000004a450c7225 */ /* 0x000fc800078e0008 */
[----:B------:R-:W-:Y:S02]  /*2c30*/  IMAD R73, R69, R75, R4 ;  /* 0x0000004b45497224 */ /* 0x000fe400078e0204 */
[-C--:B-1----:R-:W-:Y:S02]  /*2c40*/  IMAD R4, R71, R76.reuse, RZ ;  /* 0x0000004c47047224 */ /* 0x082fe400078e02ff */
[----:B------:R-:W-:Y:S02]  /*2c50*/  IMAD.IADD R13, R13, 0x1, R73 ;  /* 0x000000010d0d7824 */ /* 0x000fe400078e0249 */
[C---:B------:R-:W-:Y:S02]  /*2c60*/  IMAD R75, R70.reuse, R77, R4 ;  /* 0x0000004d464b7224 */ /* 0x040fe400078e0204 */
[----:B------:R-:W-:-:S04]  /*2c70*/  IMAD.WIDE.U32 R4, R70, R76, R12 ;  /* 0x0000004c46047225 */ /* 0x000fc800078e000c */
[----:B------:R-:W-:Y:S01]  /*2c80*/  IMAD.IADD R5, R5, 0x1, R75 ;  /* 0x0000000105057824 */ /* 0x000fe200078e024b */
[----:B--2---:R-:W-:-:S04]  /*2c90*/  LEA R14, P0, R4, R78, 0x2 ;  /* 0x0000004e040e7211 */ /* 0x004fc800078010ff */
[----:B------:R-:W-:-:S05]  /*2ca0*/  LEA.HI.X R15, R4, R79, R5, 0x2, P0 ;  /* 0x0000004f040f7211 */ /* 0x000fca00000f1405 */
[----:B------:R0:W2:Y:S01]  /*2cb0*/  @P1 LDG.E.LTC128B R7, desc[UR40][R14.64] ;  /* 0x000000280e071981 */ /* 0x0000a2000c1e1920 */
[----:B------:R-:W-:Y:S01]  /*2cc0*/  IMAD.WIDE.U32 R4, R70, R76, R8 ;  /* 0x0000004c46047225 */ /* 0x000fe200078e0008 */
[C---:B------:R-:W-:Y:S01]  /*2cd0*/  SHF.L.U64.HI R11, R76.reuse, 0x3, R77 ;  /* 0x000000034c0b7819 */ /* 0x040fe2000001024d */
[----:B------:R-:W-:Y:S01]  /*2ce0*/  BSSY B1, `(.L_x_34) ;  /* 0x0000016000017945 */ /* 0x000fe20003800000 */
[----:B------:R-:W-:Y:S01]  /*2cf0*/  ISETP.GT.AND P3, PT, R3, 0x8, P3 ;  /* 0x000000080300780c */ /* 0x000fe20001f64270 */
[----:B------:R-:W-:Y:S02]  /*2d00*/  IMAD.IADD R5, R75, 0x1, R5 ;  /* 0x000000014b057824 */ /* 0x000fe400078e0205 */
[----:B------:R-:W-:Y:S02]  /*2d10*/  IMAD.SHL.U32 R10, R76, 0x8, RZ ;  /* 0x000000084c0a7824 */ /* 0x000fe400078e00ff */
[----:B------:R-:W-:-:S04]  /*2d20*/  IMAD.WIDE.U32 R20, R69, R74, R4 ;  /* 0x0000004a45147225 */ /* 0x000fc800078e0004 */
[----:B------:R-:W-:Y:S01]  /*2d30*/  IMAD.WIDE.U32 R70, R70, R76, R10 ;  /* 0x0000004c46467225 */ /* 0x000fe200078e000a */
[----:B------:R-:W-:Y:S02]  /*2d40*/  LEA R10, P0, R72, UR4, 0x2 ;  /* 0x00000004480a7c11 */ /* 0x000fe4000f8010ff */
[----:B------:R-:W-:Y:S01]  /*2d50*/  LEA R4, P4, R20, R78, 0x2 ;  /* 0x0000004e14047211 */ /* 0x000fe200078810ff */
[----:B0-----:R-:W-:Y:S01]  /*2d60*/  IMAD.IADD R14, R73, 0x1, R21 ;  /* 0x00000001490e7824 */ /* 0x001fe200078e0215 */
[----:B------:R-:W-:Y:S01]  /*2d70*/  LEA.HI.X R11, R72, UR5, R81, 0x2, P0 ;  /* 0x00000005480b7c11 */ /* 0x000fe200080f1451 */
[----:B------:R-:W-:Y:S01]  /*2d80*/  IMAD.IADD R75, R75, 0x1, R71 ;  /* 0x000000014b4b7824 */ /* 0x000fe200078e0247 */
[----:B------:R-:W-:Y:S02]  /*2d90*/  ISETP.GT.AND P0, PT, R6, 0x1, PT ;  /* 0x000000010600780c */ /* 0x000fe40003f04270 */
[----:B------:R-:W-:Y:S01]  /*2da0*/  IADD3 R15, P2, R12, R70, RZ ;  /* 0x000000460c0f7210 */ /* 0x000fe20007f5e0ff */
[----:B--2---:R-:W-:-:S04]  /*2db0*/  FMUL R5, R7, R58 ;  /* 0x0000003a07057220 */ /* 0x004fc80000400000 */
[----:B------:R-:W-:Y:S01]  /*2dc0*/  FFMA R21, R24, R23, R5 ;  /* 0x0000001718157223 */ /* 0x000fe20000000005 */
[----:B------:R-:W-:Y:S01]  /*2dd0*/  LEA.HI.X R5, R20, R79, R14, 0x2, P4 ;  /* 0x0000004f14057211 */ /* 0x000fe200020f140e */
[----:B------:R-:W-:Y:S01]  /*2de0*/  IMAD.X R20, R75, 0x1, R13, P2 ;  /* 0x000000014b147824 */ /* 0x000fe200010e060d */
[----:B------:R-:W-:Y:S02]  /*2df0*/  ISETP.GT.AND P4, PT, R3, RZ, P0 ;  /* 0x000000ff0300720c */ /* 0x000fe40000784270 */
[----:B------:R0:W-:Y:S01]  /*2e00*/  @P1 STG.E desc[UR40][R10.64], R21 ;  /* 0x000000150a001986 */ /* 0x0001e2000c101928 */
[----:B------:R-:W-:-:S10]  /*2e10*/  LEA R14, P1, R15, R78, 0x2 ;  /* 0x0000004e0f0e7211 */ /* 0x000fd400078210ff */
[----:B------:R-:W-:Y:S05]  /*2e20*/  @!P4 BRA `(.L_x_35) ;  /* 0x000000000004c947 */ /* 0x000fea0003800000 */
[----:B------:R1:W5:Y:S02]  /*2e30*/  LDG.E.LTC128B R7, desc[UR40][R4.64+0x4] ;  /* 0x0000042804077981 */ /* 0x000364000c1e1920 */
.L_x_35:
[----:B------:R-:W-:Y:S05]  /*2e40*/  BSYNC B1 ;  /* 0x0000000000017941 */ /* 0x000fea0003800000 */
.L_x_34:
[----:B-----5:R-:W-:Y:S01]  /*2e50*/  FMUL R12, R7, R58 ;  /* 0x0000003a070c7220 */ /* 0x020fe20000400000 */
[----:B------:R-:W-:-:S03]  /*2e60*/  LEA.HI.X R15, R15, R79, R20, 0x2, P1 ;  /* 0x0000004f0f0f7211 */ /* 0x000fc600008f1414 */
[----:B------:R-:W-:Y:S01]  /*2e70*/  FFMA R71, R25, R23, R12 ;  /* 0x0000001719477223 */ /* 0x000fe2000000000c */
[----:B------:R-:W-:-:S04]  /*2e80*/  IMAD.MOV.U32 R25, RZ, RZ, R7 ;  /* 0x000000ffff197224 */ /* 0x000fc800078e0007 */
[----:B------:R2:W-:Y:S04]  /*2e90*/  @P4 STG.E desc[UR40][R10.64+0x4], R71 ;  /* 0x000004470a004986 */ /* 0x0005e8000c101928 */
[----:B------:R-:W3:Y:S01]  /*2ea0*/  @P3 LDG.E.LTC128B R25, desc[UR40][R14.64] ;  /* 0x000000280e193981 */ /* 0x000ee2000c1e1920 */
[C---:B------:R-:W-:Y:S01]  /*2eb0*/  SHF.L.U64.HI R13, R59.reuse, 0x2, R60 ;  /* 0x000000023b0d7819 */ /* 0x040fe2000001023c */
[----:B------:R-:W-:Y:S01]  /*2ec0*/  BSSY B1, `(.L_x_36) ;  /* 0x0000010000017945 */ /* 0x000fe20003800000 */
[----:B------:R-:W-:Y:S02]  /*2ed0*/  LEA R12, P2, R59, R10, 0x2 ;  /* 0x0000000a3b0c7211 */ /* 0x000fe400078410ff */
[----:B------:R-:W-:Y:S02]  /*2ee0*/  IADD3 R20, P1, R8, R70, RZ ;  /* 0x0000004608147210 */ /* 0x000fe40007f3e0ff */
[----:B------:R-:W-:Y:S01]  /*2ef0*/  ISETP.GT.AND P0, PT, R3, 0x8, P0 ;  /* 0x000000080300780c */ /* 0x000fe20000704270 */
[----:B------:R-:W-:-:S02]  /*2f00*/  IMAD.X R13, R13, 0x1, R11, P2 ;  /* 0x000000010d0d7824 */ /* 0x000fc400010e060b */
[----:B0-----:R-:W-:Y:S01]  /*2f10*/  IMAD.X R21, R9, 0x1, R75, P1 ;  /* 0x0000000109157824 */ /* 0x001fe200008e064b */
[----:B------:R-:W-:Y:S01]  /*2f20*/  ISETP.GT.AND P1, PT, R6, 0x8, PT ;  /* 0x000000080600780c */ /* 0x000fe20003f24270 */
[----:B------:R-:W-:-:S04]  /*2f30*/  IMAD.WIDE.U32 R20, R69, R74, R20 ;  /* 0x0000004a45147225 */ /* 0x000fc800078e0014 */
[----:B------:R-:W-:Y:S01]  /*2f40*/  IMAD.IADD R9, R73, 0x1, R21 ;  /* 0x0000000149097824 */ /* 0x000fe200078e0215 */
[----:B------:R-:W-:-:S04]  /*2f50*/  LEA R8, P4, R20, R78, 0x2 ;  /* 0x0000004e14087211 */ /* 0x000fc800078810ff */
[----:B------:R-:W-:Y:S01]  /*2f60*/  LEA.HI.X R9, R20, R79, R9, 0x2, P4 ;  /* 0x0000004f14097211 */ /* 0x000fe200020f1409 */
[----:B---3--:R-:W-:-:S04]  /*2f70*/  FMUL R7, R25, R58 ;  /* 0x0000003a19077220 */ /* 0x008fc80000400000 */
[----:B------:R-:W-:-:S05]  /*2f80*/  FFMA R7, R26, R23, R7 ;  /* 0x000000171a077223 */ /* 0x000fca0000000007 */
[----:B------:R2:W-:Y:S01]  /*2f90*/  @P3 STG.E desc[UR40][R12.64], R7 ;  /* 0x000000070c003986 */ /* 0x0005e2000c101928 */
[----:B------:R-:W-:Y:S05]  /*2fa0*/  @!P0 BRA `(.L_x_37) ;  /* 0x0000000000048947 */ /* 0x000fea0003800000 */
[----:B------:R0:W5:Y:S02]  /*2fb0*/  LDG.E.LTC128B R25, desc[UR40][R8.64+0x4] ;  /* 0x0000042808197981 */ /* 0x000164000c1e1920 */
.L_x_37:
[----:B------:R-:W-:Y:S05]  /*2fc0*/  BSYNC B1 ;  /* 0x0000000000017941 */ /* 0x000fea0003800000 */
.L_x_36:
[----:B-----5:R-:W-:Y:S01]  /*2fd0*/  FMUL R14, R25, R58 ;  /* 0x0000003a190e7220 */ /* 0x020fe20000400000 */
[----:B------:R-:W-:Y:S01]  /*2fe0*/  ISETP.GT.AND P3, PT, R3, RZ, P1 ;  /* 0x000000ff0300720c */ /* 0x000fe20000f64270 */
[----:B------:R-:W-:Y:S01]  /*2ff0*/  BSSY B1, `(.L_x_38) ;  /* 0x0000006000017945 */ /* 0x000fe20003800000 */
[----:B------:R-:W-:Y:S01]  /*3000*/  ISETP.GT.AND P2, PT, R6, 0x9, PT ;  /* 0x000000090600780c */ /* 0x000fe20003f44270 */
[----:B------:R-:W-:-:S05]  /*3010*/  FFMA R27, R27, R23, R14 ;  /* 0x000000171b1b7223 */ /* 0x000fca000000000e */
[----:B------:R3:W-:Y:S05]  /*3020*/  @P0 STG.E desc[UR40][R12.64+0x4], R27 ;  /* 0x0000041b0c000986 */ /* 0x0007ea000c101928 */
[----:B------:R-:W-:Y:S05]  /*3030*/  @!P3 BRA `(.L_x_39) ;  /* 0x000000000004b947 */ /* 0x000fea0003800000 */
[----:B------:R4:W5:Y:S02]  /*3040*/  LDG.E.LTC128B R25, desc[UR40][R4.64+0x20] ;  /* 0x0000202804197981 */ /* 0x000964000c1e1920 */
.L_x_39:
[----:B------:R-:W-:Y:S05]  /*3050*/  BSYNC B1 ;  /* 0x0000000000017941 */ /* 0x000fea0003800000 */
.L_x_38:
[----:B--2--5:R-:W-:Y:S01]  /*3060*/  FMUL R7, R25, R58 ;  /* 0x0000003a19077220 */ /* 0x024fe20000400000 */
[----:B------:R-:W-:Y:S01]  /*3070*/  ISETP.GT.AND P0, PT, R3, RZ, P2 ;  /* 0x000000ff0300720c */ /* 0x000fe20001704270 */
[----:B------:R-:W-:Y:S02]  /*3080*/  BSSY B1, `(.L_x_40) ;  /* 0x0000005000017945 */ /* 0x000fe40003800000 */
[----:B------:R-:W-:-:S05]  /*3090*/  FFMA R7, R28, R23, R7 ;  /* 0x000000171c077223 */ /* 0x000fca0000000007 */
[----:B------:R2:W-:Y:S05]  /*30a0*/  @P3 STG.E desc[UR40][R10.64+0x20], R7 ;  /* 0x000020070a003986 */ /* 0x0005ea000c101928 */
[----:B------:R-:W-:Y:S05]  /*30b0*/  @!P0 BRA `(.L_x_41) ;  /* 0x0000000000048947 */ /* 0x000fea0003800000 */
[----:B------:R0:W5:Y:S02]  /*30c0*/  LDG.E.LTC128B R25, desc[UR40][R4.64+0x24] ;  /* 0x0000242804197981 */ /* 0x000164000c1e1920 */
.L_x_41:
[----:B------:R-:W-:Y:S05]  /*30d0*/  BSYNC B1 ;  /* 0x0000000000017941 */ /* 0x000fea0003800000 */
.L_x_40:
[----:B-----5:R-:W-:Y:S01]  /*30e0*/  FMUL R14, R25, R58 ;  /* 0x0000003a190e7220 */ /* 0x020fe20000400000 */
[----:B------:R-:W-:Y:S01]  /*30f0*/  ISETP.GT.AND P1, PT, R3, 0x8, P1 ;  /* 0x000000080300780c */ /* 0x000fe20000f24270 */
[----:B------:R-:W-:Y:S02]  /*3100*/  BSSY B1, `(.L_x_42) ;  /* 0x0000005000017945 */ /* 0x000fe40003800000 */
[----:B------:R-:W-:-:S05]  /*3110*/  FFMA R29, R29, R23, R14 ;  /* 0x000000171d1d7223 */ /* 0x000fca000000000e */
[----:B------:R0:W-:Y:S05]  /*3120*/  @P0 STG.E desc[UR40][R10.64+0x24], R29 ;  /* 0x0000241d0a000986 */ /* 0x0001ea000c101928 */
[----:B------:R-:W-:Y:S05]  /*3130*/  @!P1 BRA `(.L_x_43) ;  /* 0x0000000000049947 */ /* 0x000fea0003800000 */
[----:B------:R0:W5:Y:S02]  /*3140*/  LDG.E.LTC128B R25, desc[UR40][R8.64+0x20] ;  /* 0x0000202808197981 */ /* 0x000164000c1e1920 */
.L_x_43:
[----:B------:R-:W-:Y:S05]  /*3150*/  BSYNC B1 ;  /* 0x0000000000017941 */ /* 0x000fea0003800000 */
.L_x_42:
[----:B--2--5:R-:W-:Y:S01]  /*3160*/  FMUL R7, R25, R58 ;  /* 0x0000003a19077220 */ /* 0x024fe20000400000 */
[----:B------:R-:W-:Y:S01]  /*3170*/  ISETP.GT.AND P2, PT, R3, 0x8, P2 ;  /* 0x000000080300780c */ /* 0x000fe20001744270 */
[----:B------:R-:W-:Y:S01]  /*3180*/  BSSY B1, `(.L_x_44) ;  /* 0x0000006000017945 */ /* 0x000fe20003800000 */
[----:B------:R-:W-:Y:S01]  /*3190*/  ISETP.GT.AND P0, PT, R6, 0x10, PT ;  /* 0x000000100600780c */ /* 0x000fe20003f04270 */
[----:B------:R-:W-:-:S05]  /*31a0*/  FFMA R7, R30, R23, R7 ;  /* 0x000000171e077223 */ /* 0x000fca0000000007 */
[----:B------:R2:W-:Y:S05]  /*31b0*/  @P1 STG.E desc[UR40][R12.64+0x20], R7 ;  /* 0x000020070c001986 */ /* 0x0005ea000c101928 */
[----:B------:R-:W-:Y:S05]  /*31c0*/  @!P2 BRA `(.L_x_45) ;  /* 0x000000000004a947 */ /* 0x000fea0003800000 */
[----:B------:R0:W5:Y:S02]  /*31d0*/  LDG.E.LTC128B R25, desc[UR40][R8.64+0x24] ;  /* 0x0000242808197981 */ /* 0x000164000c1e1920 */
.L_x_45:
[----:B------:R-:W-:Y:S05]  /*31e0*/  BSYNC B1 ;  /* 0x0000000000017941 */ /* 0x000fea0003800000 */
.L_x_44:
        /* <DEDUP_REMOVED lines=8> */
.L_x_47:
[----:B------:R-:W-:Y:S05]  /*3270*/  BSYNC B1 ;  /* 0x0000000000017941 */ /* 0x000fea0003800000 */
.L_x_46:
[----:B--2--5:R-:W-:Y:S01]  /*3280*/  FMUL R7, R25, R58 ;  /* 0x0000003a19077220 */ /* 0x024fe20000400000 */
[----:B------:R-:W-:Y:S01]  /*3290*/  ISETP.GT.AND P2, PT, R3, RZ, P1 ;  /* 0x000000ff0300720c */ /* 0x000fe20000f44270 */
[----:B------:R-:W-:Y:S02]  /*32a0*/  BSSY B1, `(.L_x_48) ;  /* 0x0000005000017945 */ /* 0x000fe40003800000 */
[----:B------:R-:W-:-:S05]  /*32b0*/  FFMA R7, R32, R23, R7 ;  /* 0x0000001720077223 */ /* 0x000fca0000000007 */
[----:B------:R2:W-:Y:S05]  /*32c0*/  @P3 STG.E desc[UR40][R10.64+0x40], R7 ;  /* 0x000040070a003986 */ /* 0x0005ea000c101928 */
[----:B------:R-:W-:Y:S05]  /*32d0*/  @!P2 BRA `(.L_x_49) ;  /* 0x000000000004a947 */ /* 0x000fea0003800000 */
[----:B------:R0:W5:Y:S02]  /*32e0*/  LDG.E.LTC128B R25, desc[UR40][R4.64+0x44] ;  /* 0x0000442804197981 */ /* 0x000164000c1e1920 */
.L_x_49:
[----:B------:R-:W-:Y:S05]  /*32f0*/  BSYNC B1 ;  /* 0x0000000000017941 */ /* 0x000fea0003800000 */
.L_x_48:
[----:B-----5:R-:W-:Y:S01]  /*3300*/  FMUL R14, R25, R58 ;  /* 0x0000003a190e7220 */ /* 0x020fe20000400000 */
[----:B------:R-:W-:Y:S01]  /*3310*/  ISETP.GT.AND P0, PT, R3, 0x8, P0 ;  /* 0x000000080300780c */ /* 0x000fe20000704270 */
[----:B------:R-:W-:Y:S02]  /*3320*/  BSSY B1, `(.L_x_50) ;  /* 0x0000005000017945 */ /* 0x000fe40003800000 */
[----:B------:R-:W-:-:S05]  /*3330*/  FFMA R33, R33, R23, R14 ;  /* 0x0000001721217223 */ /* 0x000fca000000000e */
[----:B------:R0:W-:Y:S05]  /*3340*/  @P2 STG.E desc[UR40][R10.64+0x44], R33 ;  /* 0x000044210a002986 */ /* 0x0001ea000c101928 */
[----:B------:R-:W-:Y:S05]  /*3350*/  @!P0 BRA `(.L_x_51) ;  /* 0x0000000000048947 */ /* 0x000fea0003800000 */
[----:B------:R0:W5:Y:S02]  /*3360*/  LDG.E.LTC128B R25, desc[UR40][R8.64+0x40] ;  /* 0x0000402808197981 */ /* 0x000164000c1e1920 */
.L_x_51:
[----:B------:R-:W-:Y:S05]  /*3370*/  BSYNC B1 ;  /* 0x0000000000017941 */ /* 0x000fea0003800000 */
.L_x_50:
        /* <DEDUP_REMOVED lines=8> */
.L_x_53:
[----:B------:R-:W-:Y:S05]  /*3400*/  BSYNC B1 ;  /* 0x0000000000017941 */ /* 0x000fea0003800000 */
.L_x_52:
        /* <DEDUP_REMOVED lines=8> */
.L_x_55:
[----:B------:R-:W-:Y:S05]  /*3490*/  BSYNC B1 ;  /* 0x0000000000017941 */ /* 0x000fea0003800000 */
.L_x_54:
[----:B--2--5:R-:W-:Y:S01]  /*34a0*/  FMUL R7, R25, R58 ;  /* 0x0000003a19077220 */ /* 0x024fe20000400000 */
[----:B------:R-:W-:Y:S01]  /*34b0*/  ISETP.GT.AND P1, PT, R3, RZ, P0 ;  /* 0x000000ff0300720c */ /* 0x000fe20000724270 */
[----:B------:R-:W-:Y:S02]  /*34c0*/  BSSY B1, `(.L_x_56) ;  /* 0x0000005000017945 */ /* 0x000fe40003800000 */
[----:B------:R-:W-:-:S05]  /*34d0*/  FFMA R7, R36, R23, R7 ;  /* 0x0000001724077223 */ /* 0x000fca0000000007 */
[----:B------:R2:W-:Y:S05]  /*34e0*/  @P3 STG.E desc[UR40][R10.64+0x60], R7 ;  /* 0x000060070a003986 */ /* 0x0005ea000c101928 */
[----:B------:R-:W-:Y:S05]  /*34f0*/  @!P1 BRA `(.L_x_57) ;  /* 0x0000000000049947 */ /* 0x000fea0003800000 */
[----:B------:R0:W5:Y:S02]  /*3500*/  LDG.E.LTC128B R25, desc[UR40][R4.64+0x64] ;  /* 0x0000642804197981 */ /* 0x000164000c1e1920 */
.L_x_57:
[----:B------:R-:W-:Y:S05]  /*3510*/  BSYNC B1 ;  /* 0x0000000000017941 */ /* 0x000fea0003800000 */
.L_x_56:
[----:B-----5:R-:W-:Y:S01]  /*3520*/  FMUL R14, R25, R58 ;  /* 0x0000003a190e7220 */ /* 0x020fe20000400000 */
[----:B------:R-:W-:Y:S01]  /*3530*/  ISETP.GT.AND P2, PT, R3, 0x8, P2 ;  /* 0x000000080300780c */ /* 0x000fe20001744270 */
[----:B------:R-:W-:Y:S02]  /*3540*/  BSSY B1, `(.L_x_58) ;  /* 0x0000005000017945 */ /* 0x000fe40003800000 */
[----:B------:R-:W-:-:S05]  /*3550*/  FFMA R37, R37, R23, R14 ;  /* 0x0000001725257223 */ /* 0x000fca000000000e */
[----:B------:R0:W-:Y:S05]  /*3560*/  @P1 STG.E desc[UR40][R10.64+0x64], R37 ;  /* 0x000064250a001986 */ /* 0x0001ea000c101928 */
[----:B------:R-:W-:Y:S05]  /*3570*/  @!P2 BRA `(.L_x_59) ;  /* 0x000000000004a947 */ /* 0x000fea0003800000 */
[----:B------:R0:W5:Y:S02]  /*3580*/  LDG.E.LTC128B R25, desc[UR40][R8.64+0x60] ;  /* 0x0000602808197981 */ /* 0x000164000c1e1920 */
.L_x_59:
[----:B------:R-:W-:Y:S05]  /*3590*/  BSYNC B1 ;  /* 0x0000000000017941 */ /* 0x000fea0003800000 */
.L_x_58:
        /* <DEDUP_REMOVED lines=8> */
.L_x_61:
[----:B------:R-:W-:Y:S05]  /*3620*/  BSYNC B1 ;  /* 0x0000000000017941 */ /* 0x000fea0003800000 */
.L_x_60:
        /* <DEDUP_REMOVED lines=8> */
.L_x_63:
[----:B------:R-:W-:Y:S05]  /*36b0*/  BSYNC B1 ;  /* 0x0000000000017941 */ /* 0x000fea0003800000 */
.L_x_62:
[----:B--2--5:R-:W-:Y:S01]  /*36c0*/  FMUL R7, R25, R58 ;  /* 0x0000003a19077220 */ /* 0x024fe20000400000 */
[----:B------:R-:W-:Y:S01]  /*36d0*/  ISETP.GT.AND P0, PT, R3, RZ, P2 ;  /* 0x000000ff0300720c */ /* 0x000fe20001704270 */
[----:B------:R-:W-:Y:S02]  /*36e0*/  BSSY B1, `(.L_x_64) ;  /* 0x0000005000017945 */ /* 0x000fe40003800000 */
[----:B------:R-:W-:-:S05]  /*36f0*/  FFMA R7, R40, R23, R7 ;  /* 0x0000001728077223 */ /* 0x000fca0000000007 */
[----:B------:R2:W-:Y:S05]  /*3700*/  @P3 STG.E desc[UR40][R10.64+0x80], R7 ;  /* 0x000080070a003986 */ /* 0x0005ea000c101928 */
[----:B------:R-:W-:Y:S05]  /*3710*/  @!P0 BRA `(.L_x_65) ;  /* 0x0000000000048947 */ /* 0x000fea0003800000 */
[----:B------:R0:W5:Y:S02]  /*3720*/  LDG.E.LTC128B R25, desc[UR40][R4.64+0x84] ;  /* 0x0000842804197981 */ /* 0x000164000c1e1920 */
.L_x_65:
[----:B------:R-:W-:Y:S05]  /*3730*/  BSYNC B1 ;  /* 0x0000000000017941 */ /* 0x000fea0003800000 */
.L_x_64:
[----:B-----5:R-:W-:Y:S01]  /*3740*/  FMUL R14, R25, R58 ;  /* 0x0000003a190e7220 */ /* 0x020fe20000400000 */
[----:B------:R-:W-:Y:S01]  /*3750*/  ISETP.GT.AND P1, PT, R3, 0x8, P1 ;  /* 0x000000080300780c */ /* 0x000fe20000f24270 */
[----:B------:R-:W-:Y:S02]  /*3760*/  BSSY B1, `(.L_x_66) ;  /* 0x0000005000017945 */ /* 0x000fe40003800000 */
[----:B------:R-:W-:-:S05]  /*3770*/  FFMA R41, R41, R23, R14 ;  /* 0x0000001729297223 */ /* 0x000fca000000000e */
[----:B------:R0:W-:Y:S05]  /*3780*/  @P0 STG.E desc[UR40][R10.64+0x84], R41 ;  /* 0x000084290a000986 */ /* 0x0001ea000c101928 */
[----:B------:R-:W-:Y:S05]  /*3790*/  @!P1 BRA `(.L_x_67) ;  /* 0x0000000000049947 */ /* 0x000fea0003800000 */
[----:B------:R0:W5:Y:S02]  /*37a0*/  LDG.E.LTC128B R25, desc[UR40][R8.64+0x80] ;  /* 0x0000802808197981 */ /* 0x000164000c1e1920 */
.L_x_67:
[----:B------:R-:W-:Y:S05]  /*37b0*/  BSYNC B1 ;  /* 0x0000000000017941 */ /* 0x000fea0003800000 */
.L_x_66:
        /* <DEDUP_REMOVED lines=8> */
.L_x_69:
[----:B------:R-:W-:Y:S05]  /*3840*/  BSYNC B1 ;  /* 0x0000000000017941 */ /* 0x000fea0003800000 */
.L_x_68:
        /* <DEDUP_REMOVED lines=8> */
.L_x_71:
[----:B------:R-:W-:Y:S05]  /*38d0*/  BSYNC B1 ;  /* 0x0000000000017941 */ /* 0x000fea0003800000 */
.L_x_70:
[----:B--2--5:R-:W-:Y:S01]  /*38e0*/  FMUL R7, R25, R58 ;  /* 0x0000003a19077220 */ /* 0x024fe20000400000 */
[----:B------:R-:W-:Y:S01]  /*38f0*/  ISETP.GT.AND P2, PT, R3, RZ, P1 ;  /* 0x000000ff0300720c */ /* 0x000fe20000f44270 */
[----:B------:R-:W-:Y:S02]  /*3900*/  BSSY B1, `(.L_x_72) ;  /* 0x0000005000017945 */ /* 0x000fe40003800000 */
[----:B------:R-:W-:-:S05]  /*3910*/  FFMA R7, R44, R23, R7 ;  /* 0x000000172c077223 */ /* 0x000fca0000000007 */
[----:B------:R2:W-:Y:S05]  /*3920*/  @P3 STG.E desc[UR40][R10.64+0xa0], R7 ;  /* 0x0000a0070a003986 */ /* 0x0005ea000c101928 */
[----:B------:R-:W-:Y:S05]  /*3930*/  @!P2 BRA `(.L_x_73) ;  /* 0x000000000004a947 */ /* 0x000fea0003800000 */
[----:B------:R0:W5:Y:S02]  /*3940*/  LDG.E.LTC128B R25, desc[UR40][R4.64+0xa4] ;  /* 0x0000a42804197981 */ /* 0x000164000c1e1920 */
.L_x_73:
[----:B------:R-:W-:Y:S05]  /*3950*/  BSYNC B1 ;  /* 0x0000000000017941 */ /* 0x000fea0003800000 */
.L_x_72:
[----:B-----5:R-:W-:Y:S01]  /*3960*/  FMUL R14, R25, R58 ;  /* 0x0000003a190e7220 */ /* 0x020fe20000400000 */
[----:B------:R-:W-:Y:S01]  /*3970*/  ISETP.GT.AND P0, PT, R3, 0x8, P0 ;  /* 0x000000080300780c */ /* 0x000fe20000704270 */
[----:B------:R-:W-:Y:S02]  /*3980*/  BSSY B1, `(.L_x_74) ;  /* 0x0000005000017945 */ /* 0x000fe40003800000 */
[----:B------:R-:W-:-:S05]  /*3990*/  FFMA R45, R45, R23, R14 ;  /* 0x000000172d2d7223 */ /* 0x000fca000000000e */
[----:B------:R0:W-:Y:S05]  /*39a0*/  @P2 STG.E desc[UR40][R10.64+0xa4], R45 ;  /* 0x0000a42d0a002986 */ /* 0x0001ea000c101928 */
[----:B------:R-:W-:Y:S05]  /*39b0*/  @!P0 BRA `(.L_x_75) ;  /* 0x0000000000048947 */ /* 0x000fea0003800000 */
[----:B------:R0:W5:Y:S02]  /*39c0*/  LDG.E.LTC128B R25, desc[UR40][R8.64+0xa0] ;  /* 0x0000a02808197981 */ /* 0x000164000c1e1920 */
.L_x_75:
[----:B------:R-:W-:Y:S05]  /*39d0*/  BSYNC B1 ;  /* 0x0000000000017941 */ /* 0x000fea0003800000 */
.L_x_74:
        /* <DEDUP_REMOVED lines=8> */
.L_x_77:
[----:B------:R-:W-:Y:S05]  /*3a60*/  BSYNC B1 ;  /* 0x0000000000017941 */ /* 0x000fea0003800000 */
.L_x_76:
        /* <DEDUP_REMOVED lines=8> */
.L_x_79:
[----:B------:R-:W-:Y:S05]  /*3af0*/  BSYNC B1 ;  /* 0x0000000000017941 */ /* 0x000fea0003800000 */
.L_x_78:
[----:B--2--5:R-:W-:Y:S01]  /*3b00*/  FMUL R7, R25, R58 ;  /* 0x0000003a19077220 */ /* 0x024fe20000400000 */
[----:B------:R-:W-:Y:S01]  /*3b10*/  ISETP.GT.AND P1, PT, R3, RZ, P0 ;  /* 0x000000ff0300720c */ /* 0x000fe20000724270 */
[----:B------:R-:W-:Y:S02]  /*3b20*/  BSSY B1, `(.L_x_80) ;  /* 0x0000005000017945 */ /* 0x000fe40003800000 */
[----:B------:R-:W-:-:S05]  /*3b30*/  FFMA R7, R48, R23, R7 ;  /* 0x0000001730077223 */ /* 0x000fca0000000007 */
[----:B------:R2:W-:Y:S05]  /*3b40*/  @P3 STG.E desc[UR40][R10.64+0xc0], R7 ;  /* 0x0000c0070a003986 */ /* 0x0005ea000c101928 */
[----:B------:R-:W-:Y:S05]  /*3b50*/  @!P1 BRA `(.L_x_81) ;  /* 0x0000000000049947 */ /* 0x000fea0003800000 */
[----:B------:R0:W5:Y:S02]  /*3b60*/  LDG.E.LTC128B R25, desc[UR40][R4.64+0xc4] ;  /* 0x0000c42804197981 */ /* 0x000164000c1e1920 */
.L_x_81:
[----:B------:R-:W-:Y:S05]  /*3b70*/  BSYNC B1 ;  /* 0x0000000000017941 */ /* 0x000fea0003800000 */
.L_x_80:
[----:B-----5:R-:W-:Y:S01]  /*3b80*/  FMUL R14, R25, R58 ;  /* 0x0000003a190e7220 */ /* 0x020fe20000400000 */
[----:B------:R-:W-:Y:S01]  /*3b90*/  ISETP.GT.AND P2, PT, R3, 0x8, P2 ;  /* 0x000000080300780c */ /* 0x000fe20001744270 */
[----:B------:R-:W-:Y:S02]  /*3ba0*/  BSSY B1, `(.L_x_82) ;  /* 0x0000005000017945 */ /* 0x000fe40003800000 */
[----:B------:R-:W-:-:S05]  /*3bb0*/  FFMA R49, R49, R23, R14 ;  /* 0x0000001731317223 */ /* 0x000fca000000000e */
[----:B------:R0:W-:Y:S05]  /*3bc0*/  @P1 STG.E desc[UR40][R10.64+0xc4], R49 ;  /* 0x0000c4310a001986 */ /* 0x0001ea000c101928 */
[----:B------:R-:W-:Y:S05]  /*3bd0*/  @!P2 BRA `(.L_x_83) ;  /* 0x000000000004a947 */ /* 0x000fea0003800000 */
[----:B------:R0:W5:Y:S02]  /*3be0*/  LDG.E.LTC128B R25, desc[UR40][R8.64+0xc0] ;  /* 0x0000c02808197981 */ /* 0x000164000c1e1920 */
.L_x_83:
[----:B------:R-:W-:Y:S05]  /*3bf0*/  BSYNC B1 ;  /* 0x0000000000017941 */ /* 0x000fea0003800000 */
.L_x_82:
        /* <DEDUP_REMOVED lines=8> */
.L_x_85:
[----:B------:R-:W-:Y:S05]  /*3c80*/  BSYNC B1 ;  /* 0x0000000000017941 */ /* 0x000fea0003800000 */
.L_x_84:
[----:B-----5:R-:W-:Y:S01]  /*3c90*/  FMUL R14, R25, R58 ;  /* 0x0000003a190e7220 */ /* 0x020fe20000400000 */
[----:B------:R-:W-:Y:S01]  /*3ca0*/  ISETP.GT.AND P2, PT, R6, 0x39, PT ;  /* 0x000000390600780c */ /* 0x000fe20003f44270 */
[----:B------:R-:W-:Y:S01]  /*3cb0*/  @P0 IMAD.MOV.U32 R6, RZ, RZ, R12 ;  /* 0x000000ffff060224 */ /* 0x000fe200078e000c */
[----:B------:R-:W-:Y:S01]  /*3cc0*/  ISETP.GT.AND P3, PT, R3, RZ, P1 ;  /* 0x000000ff0300720c */ /* 0x000fe20000f64270 */
[----:B------:R-:W-:Y:S01]  /*3cd0*/  FFMA R51, R51, R23, R14 ;  /* 0x0000001733337223 */ /* 0x000fe2000000000e */
[----:B--2---:R-:W-:Y:S01]  /*3ce0*/  @P0 IMAD.MOV.U32 R7, RZ, RZ, R13 ;  /* 0x000000ffff070224 */ /* 0x004fe200078e000d */
[----:B------:R-:W-:Y:S04]  /*3cf0*/  BSSY B1, `(.L_x_86) ;  /* 0x0000004000017945 */ /* 0x000fe80003800000 */
[----:B------:R2:W-:Y:S06]  /*3d00*/  @P0 STG.E desc[UR40][R6.64+0xc4], R51 ;  /* 0x0000c43306000986 */ /* 0x0005ec000c101928 */
[----:B------:R-:W-:Y:S05]  /*3d10*/  @!P3 BRA `(.L_x_87) ;  /* 0x000000000004b947 */ /* 0x000fea0003800000 */
[----:B------:R0:W5:Y:S02]  /*3d20*/  LDG.E.LTC128B R25, desc[UR40][R4.64+0xe0] ;  /* 0x0000e02804197981 */ /* 0x000164000c1e1920 */
.L_x_87:
[----:B------:R-:W-:Y:S05]  /*3d30*/  BSYNC B1 ;  /* 0x0000000000017941 */ /* 0x000fea0003800000 */
.L_x_86:
[----:B--2--5:R-:W-:Y:S01]  /*3d40*/  FMUL R7, R25, R58 ;  /* 0x0000003a19077220 */ /* 0x024fe20000400000 */
[----:B------:R-:W-:Y:S01]  /*3d50*/  @P3 IMAD.MOV.U32 R6, RZ, RZ, R10 ;  /* 0x000000ffff063224 */ /* 0x000fe200078e000a */
[----:B------:R-:W-:Y:S01]  /*3d60*/  ISETP.GT.AND P0, PT, R3, RZ, P2 ;  /* 0x000000ff0300720c */ /* 0x000fe20001704270 */
[----:B------:R-:W-:Y:S01]  /*3d70*/  BSSY B1, `(.L_x_88) ;  /* 0x0000006000017945 */ /* 0x000fe20003800000 */
[----:B------:R-:W-:Y:S01]  /*3d80*/  FFMA R15, R52, R23, R7 ;  /* 0x00000017340f7223 */ /* 0x000fe20000000007 */
[----:B------:R-:W-:-:S05]  /*3d90*/  @P3 IMAD.MOV.U32 R7, RZ, RZ, R11 ;  /* 0x000000ffff073224 */ /* 0x000fca00078e000b */
[----:B------:R2:W-:Y:S05]  /*3da0*/  @P3 STG.E desc[UR40][R6.64+0xe0], R15 ;  /* 0x0000e00f06003986 */ /* 0x0005ea000c101928 */
[----:B------:R-:W-:Y:S05]  /*3db0*/  @!P0 BRA `(.L_x_89) ;  /* 0x0000000000048947 */ /* 0x000fea0003800000 */
[----:B------:R0:W5:Y:S02]  /*3dc0*/  LDG.E.LTC128B R25, desc[UR40][R4.64+0xe4] ;  /* 0x0000e42804197981 */ /* 0x000164000c1e1920 */
.L_x_89:
[----:B------:R-:W-:Y:S05]  /*3dd0*/  BSYNC B1 ;  /* 0x0000000000017941 */ /* 0x000fea0003800000 */
.L_x_88:
[----:B01--45:R-:W-:Y:S01]  /*3de0*/  FMUL R4, R25, R58 ;  /* 0x0000003a19047220 */ /* 0x033fe20000400000 */
[----:B------:R-:W-:Y:S01]  /*3df0*/  ISETP.GT.AND P1, PT, R3, 0x8, P1 ;  /* 0x000000080300780c */ /* 0x000fe20000f24270 */
[----:B------:R-:W-:Y:S02]  /*3e00*/  BSSY B1, `(.L_x_90) ;  /* 0x0000005000017945 */ /* 0x000fe40003800000 */
[----:B------:R-:W-:-:S05]  /*3e10*/  FFMA R53, R53, R23, R4 ;  /* 0x0000001735357223 */ /* 0x000fca0000000004 */
[----:B------:R0:W-:Y:S05]  /*3e20*/  @P0 STG.E desc[UR40][R10.64+0xe4], R53 ;  /* 0x0000e4350a000986 */ /* 0x0001ea000c101928 */
[----:B------:R-:W-:Y:S05]  /*3e30*/  @!P1 BRA `(.L_x_91) ;  /* 0x0000000000049947 */ /* 0x000fea0003800000 */
[----:B------:R1:W5:Y:S02]  /*3e40*/  LDG.E.LTC128B R25, desc[UR40][R8.64+0xe0] ;  /* 0x0000e02808197981 */ /* 0x000364000c1e1920 */
.L_x_91:
[----:B------:R-:W-:Y:S05]  /*3e50*/  BSYNC B1 ;  /* 0x0000000000017941 */ /* 0x000fea0003800000 */
.L_x_90:
[----:B-----5:R-:W-:Y:S01]  /*3e60*/  FMUL R5, R25, R58 ;  /* 0x0000003a19057220 */ /* 0x020fe20000400000 */
[----:B------:R-:W-:Y:S01]  /*3e70*/  @P1 IMAD.MOV.U32 R4, RZ, RZ, R12 ;  /* 0x000000ffff041224 */ /* 0x000fe200078e000c */
[----:B------:R-:W-:Y:S01]  /*3e80*/  ISETP.GT.AND P2, PT, R3, 0x8, P2 ;  /* 0x000000080300780c */ /* 0x000fe20001744270 */
[----:B------:R-:W-:Y:S01]  /*3e90*/  BSSY B1, `(.L_x_92) ;  /* 0x0000006000017945 */ /* 0x000fe20003800000 */
[----:B--2---:R-:W-:Y:S01]  /*3ea0*/  FFMA R7, R54, R23, R5 ;  /* 0x0000001736077223 */ /* 0x004fe20000000005 */
[----:B------:R-:W-:-:S05]  /*3eb0*/  @P1 IMAD.MOV.U32 R5, RZ, RZ, R13 ;  /* 0x000000ffff051224 */ /* 0x000fca00078e000d */
[----:B------:R2:W-:Y:S05]  /*3ec0*/  @P1 STG.E desc[UR40][R4.64+0xe0], R7 ;  /* 0x0000e00704001986 */ /* 0x0005ea000c101928 */
[----:B------:R-:W-:Y:S05]  /*3ed0*/  @!P2 BRA `(.L_x_93) ;  /* 0x000000000004a947 */ /* 0x000fea0003800000 */
[----:B------:R4:W5:Y:S02]  /*3ee0*/  LDG.E.LTC128B R25, desc[UR40][R8.64+0xe4] ;  /* 0x0000e42808197981 */ /* 0x000964000c1e1920 */
.L_x_93:
[----:B------:R-:W-:Y:S05]  /*3ef0*/  BSYNC B1 ;  /* 0x0000000000017941 */ /* 0x000fea0003800000 */
.L_x_92:
[----:B--2--5:R-:W-:-:S04]  /*3f00*/  FMUL R4, R25, R58 ;  /* 0x0000003a19047220 */ /* 0x024fc80000400000 */
[----:B------:R-:W-:Y:S01]  /*3f10*/  FFMA R55, R55, R23, R4 ;  /* 0x0000001737377223 */ /* 0x000fe20000000004 */
[----:B------:R-:W-:Y:S06]  /*3f20*/  @!P2 BRA `(.L_x_94) ;  /* 0x0000000400f0a947 */ /* 0x000fec0003800000 */
[----:B------:R2:W-:Y:S01]  /*3f30*/  STG.E desc[UR40][R12.64+0xe4], R55 ;  /* 0x0000e4370c007986 */ /* 0x0005e2000c101928 */
[----:B------:R-:W-:Y:S05]  /*3f40*/  BRA `(.L_x_94) ;  /* 0x0000000400e87947 */ /* 0x000fea0003800000 */
.L_x_33:
[----:B------:R-:W-:Y:S01]  /*3f50*/  ISETP.GT.AND P0, PT, R6, 0x1, PT ;  /* 0x000000010600780c */ /* 0x000fe20003f04270 */
[----:B------:R-:W-:Y:S01]  /*3f60*/  ULDC.64 UR4, c[0x0][0x5c0] ;  /* 0x0001700000047ab9 */ /* 0x000fe20000000a00 */
[-C--:B------:R-:W-:Y:S01]  /*3f70*/  FMUL R7, R24, R23.reuse ;  /* 0x0000001718077220 */ /* 0x080fe20000400000 */
[C---:B------:R-:W-:Y:S01]  /*3f80*/  LEA R4, P4, R72.reuse, UR4, 0x2 ;  /* 0x0000000448047c11 */ /* 0x040fe2000f8810ff */
[-C--:B------:R-:W-:Y:S01]  /*3f90*/  FMUL R25, R25, R23.reuse ;  /* 0x0000001719197220 */ /* 0x080fe20000400000 */
[----:B------:R-:W-:Y:S01]  /*3fa0*/  ISETP.GT.AND P2, PT, R3, RZ, P0 ;  /* 0x000000ff0300720c */ /* 0x000fe20000744270 */
[-C--:B------:R-:W-:Y:S01]  /*3fb0*/  FMUL R27, R27, R23.reuse ;  /* 0x000000171b1b7220 */ /* 0x080fe20000400000 */
[----:B------:R-:W-:Y:S01]  /*3fc0*/  LEA.HI.X R5, R72, UR5, R81, 0x2, P4 ;  /* 0x0000000548057c11 */ /* 0x000fe2000a0f1451 */
[-C--:B------:R-:W-:Y:S01]  /*3fd0*/  FMUL R11, R28, R23.reuse ;  /* 0x000000171c0b7220 */ /* 0x080fe20000400000 */
[----:B------:R-:W-:Y:S01]  /*3fe0*/  ISETP.GT.AND P3, PT, R3, 0x8, P3 ;  /* 0x000000080300780c */ /* 0x000fe20001f64270 */
[-C--:B------:R-:W-:Y:S01]  /*3ff0*/  FMUL R29, R29, R23.reuse ;  /* 0x000000171d1d7220 */ /* 0x080fe20000400000 */
[----:B------:R-:W-:Y:S01]  /*4000*/  ISETP.GT.AND P0, PT, R3, 0x8, P0 ;  /* 0x000000080300780c */ /* 0x000fe20000704270 */
[----:B------:R0:W-:Y:S01]  /*4010*/  @P1 STG.E desc[UR40][R4.64], R7 ;  /* 0x0000000704001986 */ /* 0x0001e2000c101928 */
[C---:B------:R-:W-:Y:S01]  /*4020*/  ISETP.GT.AND P5, PT, R6.reuse, 0x8, PT ;  /* 0x000000080600780c */ /* 0x040fe20003fa4270 */
[-C--:B------:R-:W-:Y:S01]  /*4030*/  FMUL R31, R31, R23.reuse ;  /* 0x000000171f1f7220 */ /* 0x080fe20000400000 */
[----:B------:R-:W-:Y:S01]  /*4040*/  SHF.L.U64.HI R9, R59, 0x2, R60 ;  /* 0x000000023b097819 */ /* 0x000fe2000001023c */
[-C--:B------:R-:W-:Y:S01]  /*4050*/  FMUL R33, R33, R23.reuse ;  /* 0x0000001721217220 */ /* 0x080fe20000400000 */
[----:B------:R-:W-:Y:S01]  /*4060*/  LEA R8, P1, R59, R4, 0x2 ;  /* 0x000000043b087211 */ /* 0x000fe200078210ff */
[----:B------:R-:W-:Y:S01]  /*4070*/  @P2 STG.E desc[UR40][R4.64+0x4], R25 ;  /* 0x0000041904002986 */ /* 0x000fe2000c101928 */
[----:B------:R-:W-:Y:S01]  /*4080*/  ISETP.GT.AND P4, PT, R6, 0x9, PT ;  /* 0x000000090600780c */ /* 0x000fe20003f84270 */
[-C--:B------:R-:W-:Y:S01]  /*4090*/  FMUL R35, R35, R23.reuse ;  /* 0x0000001723237220 */ /* 0x080fe20000400000 */
[----:B------:R-:W-:Y:S01]  /*40a0*/  ISETP.GT.AND P2, PT, R3, RZ, P5 ;  /* 0x000000ff0300720c */ /* 0x000fe20002f44270 */
[----:B------:R-:W-:Y:S01]  /*40b0*/  IMAD.X R9, R9, 0x1, R5, P1 ;  /* 0x0000000109097824 */ /* 0x000fe200008e0605 */
[C---:B------:R-:W-:Y:S01]  /*40c0*/  ISETP.GT.AND P1, PT, R3.reuse, RZ, P4 ;  /* 0x000000ff0300720c */ /* 0x040fe20002724270 */
[-C--:B0-----:R-:W-:Y:S01]  /*40d0*/  FMUL R7, R26, R23.reuse ;  /* 0x000000171a077220 */ /* 0x081fe20000400000 */
[----:B------:R-:W-:Y:S01]  /*40e0*/  ISETP.GT.AND P4, PT, R3, 0x8, P4 ;  /* 0x000000080300780c */ /* 0x000fe20002784270 */
[-C--:B------:R-:W-:Y:S01]  /*40f0*/  FMUL R37, R37, R23.reuse ;  /* 0x0000001725257220 */ /* 0x080fe20000400000 */
[-C--:B------:R-:W-:Y:S01]  /*4100*/  FMUL R39, R39, R23.reuse ;  /* 0x0000001727277220 */ /* 0x080fe20000400000 */
[-C--:B------:R-:W-:Y:S01]  /*4110*/  FMUL R41, R41, R23.reuse ;  /* 0x0000001729297220 */ /* 0x080fe20000400000 */
[----:B------:R0:W-:Y:S01]  /*4120*/  @P3 STG.E desc[UR40][R8.64], R7 ;  /* 0x0000000708003986 */ /* 0x0001e2000c101928 */
[C---:B------:R-:W-:Y:S01]  /*4130*/  ISETP.GT.AND P3, PT, R6.reuse, 0x11, PT ;  /* 0x000000110600780c */ /* 0x040fe20003f64270 */
[-C--:B------:R-:W-:Y:S01]  /*4140*/  FMUL R43, R43, R23.reuse ;  /* 0x000000172b2b7220 */ /* 0x080fe20000400000 */
[-C--:B------:R-:W-:Y:S01]  /*4150*/  FMUL R45, R45, R23.reuse ;  /* 0x000000172d2d7220 */ /* 0x080fe20000400000 */
[----:B------:R-:W-:Y:S01]  /*4160*/  @P0 STG.E desc[UR40][R8.64+0x4], R27 ;  /* 0x0000041b08000986 */ /* 0x000fe2000c101928 */
[----:B------:R-:W-:Y:S01]  /*4170*/  ISETP.GT.AND P0, PT, R3, 0x8, P5 ;  /* 0x000000080300780c */ /* 0x000fe20002f04270 */
[-C--:B------:R-:W-:Y:S01]  /*4180*/  FMUL R47, R47, R23.reuse ;  /* 0x000000172f2f7220 */ /* 0x080fe20000400000 */
[----:B------:R-:W-:Y:S01]  /*4190*/  ISETP.GT.AND P5, PT, R6, 0x10, PT ;  /* 0x000000100600780c */ /* 0x000fe20003fa4270 */
[----:B------:R1:W-:Y:S01]  /*41a0*/  @P2 STG.E desc[UR40][R4.64+0x20], R11 ;  /* 0x0000200b04002986 */ /* 0x0003e2000c101928 */
[-C--:B------:R-:W-:Y:S01]  /*41b0*/  FMUL R49, R49, R23.reuse ;  /* 0x0000001731317220 */ /* 0x080fe20000400000 */
[-C--:B------:R-:W-:Y:S01]  /*41c0*/  FMUL R51, R51, R23.reuse ;  /* 0x0000001733337220 */ /* 0x080fe20000400000 */
[C---:B------:R-:W-:Y:S01]  /*41d0*/  ISETP.GT.AND P2, PT, R3.reuse, RZ, P5 ;  /* 0x000000ff0300720c */ /* 0x040fe20002f44270 */
[----:B------:R-:W-:Y:S01]  /*41e0*/  @P1 STG.E desc[UR40][R4.64+0x24], R29 ;  /* 0x0000241d04001986 */ /* 0x000fe2000c101928 */
[-C--:B0-----:R-:W-:Y:S01]  /*41f0*/  FMUL R7, R30, R23.reuse ;  /* 0x000000171e077220 */ /* 0x081fe20000400000 */
[----:B------:R-:W-:Y:S01]  /*4200*/  ISETP.GT.AND P1, PT, R3, RZ, P3 ;  /* 0x000000ff0300720c */ /* 0x000fe20001f24270 */
[-C--:B------:R-:W-:Y:S01]  /*4210*/  FMUL R53, R53, R23.reuse ;  /* 0x0000001735357220 */ /* 0x080fe20000400000 */
[C---:B------:R-:W-:Y:S01]  /*4220*/  ISETP.GT.AND P3, PT, R3.reuse, 0x8, P3 ;  /* 0x000000080300780c */ /* 0x040fe20001f64270 */
[-C--:B------:R-:W-:Y:S01]  /*4230*/  FMUL R13, R54, R23.reuse ;  /* 0x00000017360d7220 */ /* 0x080fe20000400000 */
[----:B------:R0:W-:Y:S01]  /*4240*/  @P0 STG.E desc[UR40][R8.64+0x20], R7 ;  /* 0x0000200708000986 */ /* 0x0001e2000c101928 */
[----:B------:R-:W-:Y:S01]  /*4250*/  ISETP.GT.AND P0, PT, R3, 0x8, P5 ;  /* 0x000000080300780c */ /* 0x000fe20002f04270 */
[-C--:B-1----:R-:W-:Y:S01]  /*4260*/  FMUL R11, R32, R23.reuse ;  /* 0x00000017200b7220 */ /* 0x082fe20000400000 */
[C---:B------:R-:W-:Y:S01]  /*4270*/  ISETP.GT.AND P5, PT, R6.reuse, 0x18, PT ;  /* 0x000000180600780c */ /* 0x040fe20003fa4270 */
[----:B------:R-:W-:Y:S01]  /*4280*/  @P4 STG.E desc[UR40][R8.64+0x24], R31 ;  /* 0x0000241f08004986 */ /* 0x000fe2000c101928 */
[----:B------:R-:W-:Y:S01]  /*4290*/  ISETP.GT.AND P4, PT, R6, 0x19, PT ;  /* 0x000000190600780c */ /* 0x000fe20003f84270 */
[----:B------:R-:W-:-:S02]  /*42a0*/  FMUL R55, R55, R23 ;  /* 0x0000001737377220 */ /* 0x000fc40000400000 */
[----:B------:R1:W-:Y:S01]  /*42b0*/  @P2 STG.E desc[UR40][R4.64+0x40], R11 ;  /* 0x0000400b04002986 */ /* 0x0003e2000c101928 */
[----:B------:R-:W-:-:S03]  /*42c0*/  ISETP.GT.AND P2, PT, R3, RZ, P5 ;  /* 0x000000ff0300720c */ /* 0x000fc60002f44270 */
[----:B------:R-:W-:Y:S01]  /*42d0*/  @P1 STG.E desc[UR40][R4.64+0x44], R33 ;  /* 0x0000442104001986 */ /* 0x000fe2000c101928 */
[C---:B------:R-:W-:Y:S01]  /*42e0*/  ISETP.GT.AND P1, PT, R3.reuse, RZ, P4 ;  /* 0x000000ff0300720c */ /* 0x040fe20002724270 */
[----:B0-----:R-:W-:Y:S01]  /*42f0*/  FMUL R7, R34, R23 ;  /* 0x0000001722077220 */ /* 0x001fe20000400000 */
[----:B------:R-:W-:-:S04]  /*4300*/  ISETP.GT.AND P4, PT, R3, 0x8, P4 ;  /* 0x000000080300780c */ /* 0x000fc80002784270 */
[----:B------:R0:W-:Y:S01]  /*4310*/  @P0 STG.E desc[UR40][R8.64+0x40], R7 ;  /* 0x0000400708000986 */ /* 0x0001e2000c101928 */
[----:B-1----:R-:W-:Y:S01]  /*4320*/  FMUL R11, R36, R23 ;  /* 0x00000017240b7220 */ /* 0x002fe20000400000 */
[----:B------:R-:W-:Y:S02]  /*4330*/  ISETP.GT.AND P0, PT, R3, 0x8, P5 ;  /* 0x000000080300780c */ /* 0x000fe40002f04270 */
[----:B------:R-:W-:Y:S01]  /*4340*/  @P3 STG.E desc[UR40][R8.64+0x44], R35 ;  /* 0x0000442308003986 */ /* 0x000fe2000c101928 */
[----:B------:R-:W-:-:S03]  /*4350*/  ISETP.GT.AND P5, PT, R6, 0x20, PT ;  /* 0x000000200600780c */ /* 0x000fc60003fa4270 */
[----:B------:R1:W-:Y:S01]  /*4360*/  @P2 STG.E desc[UR40][R4.64+0x60], R11 ;  /* 0x0000600b04002986 */ /* 0x0003e2000c101928 */
[----:B------:R-:W-:Y:S02]  /*4370*/  ISETP.GT.AND P2, PT, R6, 0x21, PT ;  /* 0x000000210600780c */ /* 0x000fe40003f44270 */
[C---:B------:R-:W-:Y:S01]  /*4380*/  ISETP.GT.AND P3, PT, R3.reuse, RZ, P5 ;  /* 0x000000ff0300720c */ /* 0x040fe20002f64270 */
[----:B------:R-:W-:Y:S01]  /*4390*/  @P1 STG.E desc[UR40][R4.64+0x64], R37 ;  /* 0x0000642504001986 */ /* 0x000fe2000c101928 */
[C---:B------:R-:W-:Y:S01]  /*43a0*/  ISETP.GT.AND P1, PT, R3.reuse, RZ, P2 ;  /* 0x000000ff0300720c */ /* 0x040fe20001724270 */
[----:B0-----:R-:W-:Y:S01]  /*43b0*/  FMUL R7, R38, R23 ;  /* 0x0000001726077220 */ /* 0x001fe20000400000 */
[----:B------:R-:W-:-:S04]  /*43c0*/  ISETP.GT.AND P2, PT, R3, 0x8, P2 ;  /* 0x000000080300780c */ /* 0x000fc80001744270 */
[----:B------:R0:W-:Y:S01]  /*43d0*/  @P0 STG.E desc[UR40][R8.64+0x60], R7 ;  /* 0x0000600708000986 */ /* 0x0001e2000c101928 */
[----:B-1----:R-:W-:Y:S01]  /*43e0*/  FMUL R11, R40, R23 ;  /* 0x00000017280b7220 */ /* 0x002fe20000400000 */
[----:B------:R-:W-:Y:S02]  /*43f0*/  ISETP.GT.AND P0, PT, R3, 0x8, P5 ;  /* 0x000000080300780c */ /* 0x000fe40002f04270 */
[----:B------:R-:W-:Y:S04]  /*4400*/  @P4 STG.E desc[UR40][R8.64+0x64], R39 ;  /* 0x0000642708004986 */ /* 0x000fe8000c101928 */
[----:B------:R1:W-:Y:S01]  /*4410*/  @P3 STG.E desc[UR40][R4.64+0x80], R11 ;  /* 0x0000800b04003986 */ /* 0x0003e2000c101928 */
[----:B------:R-:W-:-:S03]  /*4420*/  ISETP.GT.AND P3, PT, R6, 0x28, PT ;  /* 0x000000280600780c */ /* 0x000fc60003f64270 */
[----:B------:R-:W-:Y:S01]  /*4430*/  @P1 STG.E desc[UR40][R4.64+0x84], R41 ;  /* 0x0000842904001986 */ /* 0x000fe2000c101928 */
[----:B------:R-:W-:Y:S01]  /*4440*/  ISETP.GT.AND P1, PT, R6, 0x29, PT ;  /* 0x000000290600780c */ /* 0x000fe20003f24270 */
[-C--:B0-----:R-:W-:Y:S01]  /*4450*/  FMUL R7, R42, R23.reuse ;  /* 0x000000172a077220 */ /* 0x081fe20000400000 */
[C---:B------:R-:W-:Y:S02]  /*4460*/  ISETP.GT.AND P5, PT, R3.reuse, RZ, P3 ;  /* 0x000000ff0300720c */ /* 0x040fe40001fa4270 */
[C---:B------:R-:W-:Y:S02]  /*4470*/  ISETP.GT.AND P4, PT, R3.reuse, RZ, P1 ;  /* 0x000000ff0300720c */ /* 0x040fe40000f84270 */
[----:B------:R0:W-:Y:S01]  /*4480*/  @P0 STG.E desc[UR40][R8.64+0x80], R7 ;  /* 0x0000800708000986 */ /* 0x0001e2000c101928 */
[----:B-1----:R-:W-:Y:S01]  /*4490*/  FMUL R11, R44, R23 ;  /* 0x000000172c0b7220 */ /* 0x002fe20000400000 */
[----:B------:R-:W-:Y:S02]  /*44a0*/  ISETP.GT.AND P3, PT, R3, 0x8, P3 ;  /* 0x000000080300780c */ /* 0x000fe40001f64270 */
[----:B------:R-:W-:Y:S01]  /*44b0*/  @P2 STG.E desc[UR40][R8.64+0x84], R43 ;  /* 0x0000842b08002986 */ /* 0x000fe2000c101928 */
[----:B------:R-:W-:-:S02]  /*44c0*/  ISETP.GT.AND P0, PT, R6, 0x30, PT ;  /* 0x000000300600780c */ /* 0x000fc40003f04270 */
[C---:B------:R-:W-:Y:S02]  /*44d0*/  ISETP.GT.AND P1, PT, R3.reuse, 0x8, P1 ;  /* 0x000000080300780c */ /* 0x040fe40000f24270 */
[----:B------:R-:W-:Y:S01]  /*44e0*/  ISETP.GT.AND P2, PT, R6, 0x31, PT ;  /* 0x000000310600780c */ /* 0x000fe20003f44270 */
[----:B------:R1:W-:Y:S01]  /*44f0*/  @P5 STG.E desc[UR40][R4.64+0xa0], R11 ;  /* 0x0000a00b04005986 */ /* 0x0003e2000c101928 */
[C---:B------:R-:W-:Y:S01]  /*4500*/  ISETP.GT.AND P5, PT, R3.reuse, RZ, P0 ;  /* 0x000000ff0300720c */ /* 0x040fe200007a4270 */
[-C--:B0-----:R-:W-:Y:S01]  /*4510*/  FMUL R7, R46, R23.reuse ;  /* 0x000000172e077220 */ /* 0x081fe20000400000 */
[C---:B------:R-:W-:Y:S01]  /*4520*/  ISETP.GT.AND P0, PT, R3.reuse, 0x8, P0 ;  /* 0x000000080300780c */ /* 0x040fe20000704270 */
[----:B------:R-:W-:Y:S01]  /*4530*/  @P4 STG.E desc[UR40][R4.64+0xa4], R45 ;  /* 0x0000a42d04004986 */ /* 0x000fe2000c101928 */
[C---:B------:R-:W-:Y:S02]  /*4540*/  ISETP.GT.AND P4, PT, R3.reuse, RZ, P2 ;  /* 0x000000ff0300720c */ /* 0x040fe40001784270 */
[----:B------:R-:W-:Y:S01]  /*4550*/  ISETP.GT.AND P2, PT, R3, 0x8, P2 ;  /* 0x000000080300780c */ /* 0x000fe20001744270 */
[----:B------:R0:W-:Y:S01]  /*4560*/  @P3 STG.E desc[UR40][R8.64+0xa0], R7 ;  /* 0x0000a00708003986 */ /* 0x0001e2000c101928 */
[----:B------:R-:W-:Y:S01]  /*4570*/  ISETP.GT.AND P3, PT, R6, 0x39, PT ;  /* 0x000000390600780c */ /* 0x000fe20003f64270 */
[----:B-1----:R-:W-:-:S02]  /*4580*/  FMUL R11, R48, R23 ;  /* 0x00000017300b7220 */ /* 0x002fc40000400000 */
[----:B------:R-:W-:Y:S01]  /*4590*/  @P1 STG.E desc[UR40][R8.64+0xa4], R47 ;  /* 0x0000a42f08001986 */ /* 0x000fe2000c101928 */
[----:B------:R-:W-:-:S03]  /*45a0*/  ISETP.GT.AND P1, PT, R6, 0x38, PT ;  /* 0x000000380600780c */ /* 0x000fc60003f24270 */
[----:B------:R-:W-:Y:S01]  /*45b0*/  @P0 IMAD.MOV.U32 R6, RZ, RZ, R8 ;  /* 0x000000ffff060224 */ /* 0x000fe200078e0008 */
[----:B------:R1:W-:Y:S01]  /*45c0*/  @P5 STG.E desc[UR40][R4.64+0xc0], R11 ;  /* 0x0000c00b04005986 */ /* 0x0003e2000c101928 */
[C---:B------:R-:W-:Y:S02]  /*45d0*/  ISETP.GT.AND P5, PT, R3.reuse, RZ, P3 ;  /* 0x000000ff0300720c */ /* 0x040fe40001fa4270 */
[C---:B------:R-:W-:Y:S01]  /*45e0*/  ISETP.GT.AND P3, PT, R3.reuse, 0x8, P3 ;  /* 0x000000080300780c */ /* 0x040fe20001f64270 */
[----:B------:R-:W-:Y:S01]  /*45f0*/  @P4 STG.E desc[UR40][R4.64+0xc4], R49 ;  /* 0x0000c43104004986 */ /* 0x000fe2000c101928 */
[C---:B------:R-:W-:Y:S01]  /*4600*/  ISETP.GT.AND P4, PT, R3.reuse, RZ, P1 ;  /* 0x000000ff0300720c */ /* 0x040fe20000f84270 */
[----:B0-----:R-:W-:Y:S01]  /*4610*/  @P0 IMAD.MOV.U32 R7, RZ, RZ, R9 ;  /* 0x000000ffff070224 */ /* 0x001fe200078e0009 */
[----:B------:R-:W-:Y:S01]  /*4620*/  ISETP.GT.AND P1, PT, R3, 0x8, P1 ;  /* 0x000000080300780c */ /* 0x000fe20000f24270 */
[-C--:B------:R-:W-:Y:S01]  /*4630*/  FMUL R3, R50, R23.reuse ;  /* 0x0000001732037220 */ /* 0x080fe20000400000 */
[----:B-1----:R-:W-:-:S04]  /*4640*/  FMUL R11, R52, R23 ;  /* 0x00000017340b7220 */ /* 0x002fc80000400000 */
[----:B------:R0:W-:Y:S02]  /*4650*/  @P0 STG.E desc[UR40][R6.64+0xc0], R3 ;  /* 0x0000c00306000986 */ /* 0x0001e4000c101928 */
[----:B0-----:R-:W-:Y:S02]  /*4660*/  @P2 IMAD.MOV.U32 R6, RZ, RZ, R8 ;  /* 0x000000ffff062224 */ /* 0x001fe400078e0008 */
[----:B------:R-:W-:-:S05]  /*4670*/  @P2 IMAD.MOV.U32 R7, RZ, RZ, R9 ;  /* 0x000000ffff072224 */ /* 0x000fca00078e0009 */
[----:B------:R-:W-:Y:S04]  /*4680*/  @P2 STG.E desc[UR40][R6.64+0xc4], R51 ;  /* 0x0000c43306002986 */ /* 0x000fe8000c101928 */
[----:B------:R-:W-:Y:S04]  /*4690*/  @P4 STG.E desc[UR40][R4.64+0xe0], R11 ;  /* 0x0000e00b04004986 */ /* 0x000fe8000c101928 */
[----:B------:R0:W-:Y:S02]  /*46a0*/  @P5 STG.E desc[UR40][R4.64+0xe4], R53 ;  /* 0x0000e43504005986 */ /* 0x0001e4000c101928 */
[----:B0-----:R-:W-:-:S02]  /*46b0*/  @P1 IMAD.MOV.U32 R4, RZ, RZ, R8 ;  /* 0x000000ffff041224 */ /* 0x001fc400078e0008 */
[----:B------:R-:W-:-:S05]  /*46c0*/  @P1 IMAD.MOV.U32 R5, RZ, RZ, R9 ;  /* 0x000000ffff051224 */ /* 0x000fca00078e0009 */
[----:B------:R0:W-:Y:S04]  /*46d0*/  @P1 STG.E desc[UR40][R4.64+0xe0], R13 ;  /* 0x0000e00d04001986 */ /* 0x0001e8000c101928 */
[----:B------:R0:W-:Y:S02]  /*46e0*/  @P3 STG.E desc[UR40][R8.64+0xe4], R55 ;  /* 0x0000e43708003986 */ /* 0x0001e4000c101928 */
.L_x_94:
[----:B------:R-:W-:Y:S05]  /*46f0*/  BSYNC B0 ;  /* 0x0000000000007941 */ /* 0x000fea0003800000 */
.L_x_32:
[----:B------:R-:W-:Y:S01]  /*4700*/  IADD3 R16, P0, R16, UR38, RZ ;  /* 0x0000002610107c10 */ /* 0x000fe2000ff1e0ff */
[----:B------:R-:W-:Y:S01]  /*4710*/  ULDC.64 UR4, c[0x0][0x650] ;  /* 0x0001940000047ab9 */ /* 0x000fe20000000a00 */
[----:B------:R-:W-:Y:S01]  /*4720*/  PRMT R3, RZ, 0x7610, R3 ;  /* 0x00007610ff037816 */ /* 0x000fe20000000003 */
[----:B------:R-:W-:Y:S01]  /*4730*/  IMAD.MOV.U32 R70, RZ, RZ, -0x1 ;  /* 0xffffffffff467424 */ /* 0x000fe200078e00ff */
[----:B------:R-:W-:Y:S01]  /*4740*/  IADD3.X R17, R17, UR37, RZ, P0, !PT ;  /* 0x0000002511117c10 */ /* 0x000fe200087fe4ff */
[----:B------:R-:W-:Y:S01]  /*4750*/  IMAD.MOV.U32 R69, RZ, RZ, -0x1 ;  /* 0xffffffffff457424 */ /* 0x000fe200078e00ff */
[----:B------:R-:W-:-:S04]  /*4760*/  ISETP.GE.U32.AND P0, PT, R16, UR4, PT ;  /* 0x0000000410007c0c */ /* 0x000fc8000bf06070 */
[----:B------:R-:W-:-:S13]  /*4770*/  ISETP.GE.U32.AND.EX P0, PT, R17, UR5, PT, P0 ;  /* 0x0000000511007c0c */ /* 0x000fda000bf06100 */
[----:B------:R-:W-:Y:S05]  /*4780*/  @P0 BRA `(.L_x_95) ;  /* 0x00000004004c0947 */ /* 0x000fea0003800000 */
[----:B0-----:R-:W0:Y:S01]  /*4790*/  LDC.64 R10, c[0x0][0x628] ;  /* 0x00018a00ff0a7b82 */ /* 0x001e220000000a00 */
[----:B--23--:R-:W2:Y:S01]  /*47a0*/  S2R R12, SR_CTAID.X ;  /* 0x00000000000c7919 */ /* 0x00cea20000002500 */
[----:B-1--4-:R-:W-:Y:S02]  /*47b0*/  IMAD.MOV.U32 R8, RZ, RZ, R16 ;  /* 0x000000ffff087224 */ /* 0x012fe400078e0010 */
[----:B------:R-:W-:Y:S01]  /*47c0*/  IMAD.MOV.U32 R9, RZ, RZ, R17 ;  /* 0x000000ffff097224 */ /* 0x000fe200078e0011 */
[----:B------:R-:W1:Y:S03]  /*47d0*/  S2R R20, SR_CTAID.Y ;  /* 0x0000000000147919 */ /* 0x000e660000002600 */
[----:B------:R-:W3:Y:S08]  /*47e0*/  LDC R0, c[0x0][0x630] ;  /* 0x00018c00ff007b82 */ /* 0x000ef00000000800 */
[----:B------:R-:W4:Y:S01]  /*47f0*/  LDC.64 R14, c[0x0][0x620] ;  /* 0x00018800ff0e7b82 */ /* 0x000f220000000a00 */
[----:B0-----:R-:W-:-:S04]  /*4800*/  ISETP.NE.U32.AND P0, PT, R10, RZ, PT ;  /* 0x000000ff0a00720c */ /* 0x001fc80003f05070 */
[----:B------:R-:W-:-:S13]  /*4810*/  ISETP.NE.AND.EX P0, PT, R11, RZ, PT, P0 ;  /* 0x000000ff0b00720c */ /* 0x000fda0003f05300 */
[----:B-1234-:R-:W-:Y:S05]  /*4820*/  @!P0 BRA `(.L_x_96) ;  /* 0x0000000000288947 */ /* 0x01efea0003800000 */
        /* <DEDUP_REMOVED lines=10> */
.L_x_96:
[-CC-:B------:R-:W-:Y:S01]  /*48d0*/  SHF.R.U64 R69, R8, R0.reuse, R9.reuse ;  /* 0x0000000008457219 */ /* 0x180fe20000001209 */
[----:B------:R-:W0:Y:S01]  /*48e0*/  LDC.64 R26, c[0x0][0x640] ;  /* 0x00019000ff1a7b82 */ /* 0x000e220000000a00 */
[----:B------:R-:W-:Y:S01]  /*48f0*/  SHF.R.U32.HI R0, RZ, R0, R9 ;  /* 0x00000000ff007219 */ /* 0x000fe20000011609 */
[----:B------:R-:W-:Y:S01]  /*4900*/  ULDC UR4, c[0x0][0x150] ;  /* 0x0000540000047ab9 */ /* 0x000fe20000000800 */
[----:B------:R-:W-:Y:S02]  /*4910*/  IADD3 R3, P0, RZ, -R69, RZ ;  /* 0x80000045ff037210 */ /* 0x000fe40007f1e0ff */
[----:B------:R-:W-:-:S03]  /*4920*/  I2FP.F32.U32 R7, R12 ;  /* 0x0000000c00077245 */ /* 0x000fc60000201000 */
[----:B------:R-:W1:Y:S01]  /*4930*/  LDC R6, c[0x0][0x618] ;  /* 0x00018600ff067b82 */ /* 0x000e620000000800 */
[----:B------:R-:W-:Y:S02]  /*4940*/  IMAD.X R5, RZ, RZ, ~R0, P0 ;  /* 0x000000ffff057224 */ /* 0x000fe400000e0e00 */
[----:B------:R-:W-:Y:S01]  /*4950*/  FMUL R7, R7, UR4 ;  /* 0x0000000407077c20 */ /* 0x000fe20008400000 */
[----:B------:R-:W-:Y:S01]  /*4960*/  ULDC UR4, c[0x0][0x154] ;  /* 0x0000550000047ab9 */ /* 0x000fe20000000800 */
[-C--:B------:R-:W-:Y:S02]  /*4970*/  IMAD R0, R5, R14.reuse, RZ ;  /* 0x0000000e05007224 */ /* 0x080fe400078e02ff */
[C---:B------:R-:W-:Y:S01]  /*4980*/  IMAD.WIDE.U32 R4, R3.reuse, R14, R16 ;  /* 0x0000000e03047225 */ /* 0x040fe200078e0010 */
[----:B------:R-:W2:Y:S01]  /*4990*/  LDC R8, c[0x0][0x608] ;  /* 0x00018200ff087b82 */ /* 0x000ea20000000800 */
[----:B------:R-:W3:Y:S02]  /*49a0*/  F2I.U32.TRUNC.NTZ R7, R7 ;  /* 0x0000000700077305 */ /* 0x000ee4000020f000 */
[----:B------:R-:W-:Y:S01]  /*49b0*/  IMAD R3, R3, R15, R0 ;  /* 0x0000000f03037224 */ /* 0x000fe200078e0200 */
[----:B------:R-:W-:-:S03]  /*49c0*/  I2FP.F32.U32 R0, R20 ;  /* 0x0000001400007245 */ /* 0x000fc60000201000 */
[----:B------:R-:W-:Y:S01]  /*49d0*/  IMAD.IADD R3, R5, 0x1, R3 ;  /* 0x0000000105037824 */ /* 0x000fe200078e0203 */
[----:B------:R-:W4:Y:S01]  /*49e0*/  LDC R11, c[0x0][0x658] ;  /* 0x00019600ff0b7b82 */ /* 0x000f220000000800 */
[----:B0-----:R-:W-:-:S04]  /*49f0*/  ISETP.NE.U32.AND P0, PT, R26, RZ, PT ;  /* 0x000000ff1a00720c */ /* 0x001fc80003f05070 */
[----:B------:R-:W-:-:S03]  /*4a00*/  ISETP.NE.AND.EX P0, PT, R27, RZ, PT, P0 ;  /* 0x000000ff1b00720c */ /* 0x000fc60003f05300 */
[----:B------:R-:W0:Y:S01]  /*4a10*/  LDC R9, c[0x0][0x144] ;  /* 0x00005100ff097b82 */ /* 0x000e220000000800 */
[-C--:B-1----:R-:W-:Y:S01]  /*4a20*/  SHF.R.U64 R10, R4, R6.reuse, R3 ;  /* 0x00000006040a7219 */ /* 0x082fe20000001203 */
[----:B---3--:R-:W-:Y:S01]  /*4a30*/  IMAD.MOV R7, RZ, RZ, -R7 ;  /* 0x000000ffff077224 */ /* 0x008fe200078e0a07 */
[----:B------:R-:W-:Y:S01]  /*4a40*/  SHF.R.U32.HI R3, RZ, R6, R3 ;  /* 0x00000006ff037219 */ /* 0x000fe20000011603 */
[----:B------:R-:W-:-:S04]  /*4a50*/  FMUL R6, R0, UR4 ;  /* 0x0000000400067c20 */ /* 0x000fc80008400000 */
[----:B------:R-:W1:Y:S01]  /*4a60*/  LDC R21, c[0x0][0x148] ;  /* 0x00005200ff157b82 */ /* 0x000e620000000800 */
[----:B------:R3:W0:Y:S01]  /*4a70*/  F2I.U32.TRUNC.NTZ R14, R6 ;  /* 0x00000006000e7305 */ /* 0x000622000020f000 */
[-CC-:B--2---:R-:W-:Y:S02]  /*4a80*/  SHF.R.U64 R13, R10, R8.reuse, R3.reuse ;  /* 0x000000080a0d7219 */ /* 0x184fe40000001203 */
[----:B------:R-:W-:-:S04]  /*4a90*/  SHF.R.U32.HI R0, RZ, R8, R3 ;  /* 0x00000008ff007219 */ /* 0x000fc80000011603 */
[----:B------:R-:W2:Y:S01]  /*4aa0*/  LDC R24, c[0x0][0x648] ;  /* 0x00019200ff187b82 */ /* 0x000ea20000000800 */
[-CC-:B----4-:R-:W-:Y:S02]  /*4ab0*/  SHF.R.U64 R15, R13, R11.reuse, R0.reuse ;  /* 0x0000000b0d0f7219 */ /* 0x190fe40000001200 */
[----:B------:R-:W-:-:S03]  /*4ac0*/  SHF.R.U32.HI R5, RZ, R11, R0 ;  /* 0x0000000bff057219 */ /* 0x000fc60000011600 */
[----:B------:R-:W-:Y:S02]  /*4ad0*/  IMAD.MOV.U32 R4, RZ, RZ, R15 ;  /* 0x000000ffff047224 */ /* 0x000fe400078e000f */
[----:B------:R-:W4:Y:S01]  /*4ae0*/  LDC R28, c[0x0][0x638] ;  /* 0x00018e00ff1c7b82 */ /* 0x000f220000000800 */
[----:B0-----:R-:W-:-:S07]  /*4af0*/  IMAD R25, R9, R7, R12 ;  /* 0x0000000709197224 */ /* 0x001fce00078e020c */
[----:B------:R-:W0:Y:S08]  /*4b00*/  LDC R29, c[0x0][0x610] ;  /* 0x00018400ff1d7b82 */ /* 0x000e300000000800 */
[----:B------:R-:W0:Y:S01]  /*4b10*/  LDC R30, c[0x0][0x600] ;  /* 0x00018000ff1e7b82 */ /* 0x000e220000000800 */
[----:B-123--:R-:W-:Y:S05]  /*4b20*/  @!P0 BRA `(.L_x_97) ;  /* 0x0000000000288947 */ /* 0x00efea0003800000 */
[----:B------:R-:W1:Y:S02]  /*4b30*/  LDC R0, c[0x0][0x64c] ;  /* 0x00019300ff007b82 */ /* 0x000e640000000800 */
[----:B-1----:R-:W-:-:S05]  /*4b40*/  IADD3 R3, P0, R15, R0, RZ ;  /* 0x000000000f037210 */ /* 0x002fca0007f1e0ff */
        /* <DEDUP_REMOVED lines=8> */
.L_x_97:
[----:B------:R-:W-:Y:S01]  /*4bd0*/  ISETP.NE.AND P0, PT, R2, 0x1, PT ;  /* 0x000000010200780c */ /* 0x000fe20003f05270 */
[----:B------:R-:W-:Y:S01]  /*4be0*/  IMAD.MOV R14, RZ, RZ, -R14 ;  /* 0x000000ffff0e7224 */ /* 0x000fe200078e0a0e */
[----:B------:R-:W-:Y:S02]  /*4bf0*/  SHF.R.U64 R3, R4, R24, R5 ;  /* 0x0000001804037219 */ /* 0x000fe40000001205 */
[----:B------:R-:W-:Y:S02]  /*4c00*/  LOP3.LUT R0, R13, R66, RZ, 0xc0, !PT ;  /* 0x000000420d007212 */ /* 0x000fe400078ec0ff */
[----:B------:R-:W-:Y:S01]  /*4c10*/  LOP3.LUT R10, R10, R65, RZ, 0xc0, !PT ;  /* 0x000000410a0a7212 */ /* 0x000fe200078ec0ff */
[----:B------:R-:W-:Y:S02]  /*4c20*/  IMAD.MOV R4, RZ, RZ, -R3 ;  /* 0x000000ffff047224 */ /* 0x000fe400078e0a03 */
[----:B------:R-:W-:Y:S02]  /*4c30*/  IMAD R0, R61, R3, R0 ;  /* 0x000000033d007224 */ /* 0x000fe400078e0200 */
[----:B----4-:R-:W-:-:S02]  /*4c40*/  IMAD R3, R4, R28, R15 ;  /* 0x0000001c04037224 */ /* 0x010fc400078e020f */
[----:B------:R-:W-:Y:S02]  /*4c50*/  @P0 IMAD R25, R21, R14, R20 ;  /* 0x0000000e15190224 */ /* 0x000fe400078e0214 */
[----:B0-----:R-:W-:Y:S02]  /*4c60*/  IMAD R5, R3, R30, R10 ;  /* 0x0000001e03057224 */ /* 0x001fe400078e020a */
[----:B------:R-:W-:Y:S02]  /*4c70*/  IMAD R0, R0, R29, R25 ;  /* 0x0000001d00007224 */ /* 0x000fe400078e0219 */
[----:B------:R-:W-:-:S03]  /*4c80*/  IMAD.MOV.U32 R4, RZ, RZ, 0x1 ;  /* 0x00000001ff047424 */ /* 0x000fc600078e00ff */
[----:B------:R-:W-:Y:S02]  /*4c90*/  SEL R70, R5, R0, !P0 ;  /* 0x0000000005467207 */ /* 0x000fe40004000000 */
[----:B------:R-:W-:Y:S02]  /*4ca0*/  PRMT R3, R4, 0x7610, R3 ;  /* 0x0000761004037816 */ /* 0x000fe40000000003 */
[----:B------:R-:W-:-:S07]  /*4cb0*/  SEL R0, R0, R5, !P0 ;  /* 0x0000000500007207 */ /* 0x000fce0004000000 */
.L_x_95:
[----:B------:R-:W-:Y:S01]  /*4cc0*/  UIADD3 UR42, UR43, UR42, URZ ;  /* 0x0000002a2b2a7290 */ /* 0x000fe2000fffe03f */
[----:B------:R-:W-:Y:S01]  /*4cd0*/  LOP3.LUT P0, RZ, R3, 0xff, RZ, 0xc0, !PT ;  /* 0x000000ff03ff7812 */ /* 0x000fe2000780c0ff */
[----:B------:R-:W-:Y:S02]  /*4ce0*/  IMAD.MOV.U32 R71, RZ, RZ, R0 ;  /* 0x000000ffff477224 */ /* 0x000fe400078e0000 */
[----:B------:R-:W-:Y:S02]  /*4cf0*/  USHF.R.U32.HI UR4, URZ, 0x1, UR42 ;  /* 0x000000013f047899 */ /* 0x000fe4000801162a */
[----:B------:R-:W-:Y:S02]  /*4d00*/  UISETP.GT.U32.AND UP1, UPT, UR42, 0x1, UPT ;  /* 0x000000012a00788c */ /* 0x000fe4000bf24070 */
[----:B------:R-:W-:Y:S02]  /*4d10*/  ULOP3.LUT UR4, UR4, 0x1, URZ, 0xc0, !UPT ;  /* 0x0000000104047892 */ /* 0x000fe4000f8ec03f */
[----:B------:R-:W-:-:S02]  /*4d20*/  UISETP.LT.U32.AND UP1, UPT, UR43, 0x2, UP1 ;  /* 0x000000022b00788c */ /* 0x000fc40008f21070 */
[----:B------:R-:W-:Y:S02]  /*4d30*/  UISETP.NE.U32.AND UP0, UPT, UR4, 0x1, UPT ;  /* 0x000000010400788c */ /* 0x000fe4000bf05070 */
[----:B------:R-:W-:Y:S02]  /*4d40*/  USEL UR5, URZ, 0x1, !UP1 ;  /* 0x000000013f057887 */ /* 0x000fe4000c800000 */
[----:B------:R-:W-:Y:S02]  /*4d50*/  UISETP.GT.U32.AND UP0, UPT, UR43, 0x1, !UP0 ;  /* 0x000000012b00788c */ /* 0x000fe4000c704070 */
[----:B------:R-:W-:Y:S02]  /*4d60*/  ULOP3.LUT UR42, UR42, 0x1, URZ, 0xc0, !UPT ;  /* 0x000000012a2a7892 */ /* 0x000fe4000f8ec03f */
[----:B------:R-:W-:-:S04]  /*4d70*/  USEL UR4, URZ, 0x1, !UP0 ;  /* 0x000000013f047887 */ /* 0x000fc8000c000000 */
[----:B------:R-:W-:Y:S01]  /*4d80*/  ULOP3.LUT UR36, UR4, UR36, UR5, 0x96, !UPT ;  /* 0x0000002404247292 */ /* 0x000fe2000f8e9605 */
[----:B------:R-:W-:Y:S11]  /*4d90*/  @P0 BRA `(.L_x_98) ;  /* 0xffffffc400b00947 */ /* 0x000ff6000383ffff */
[----:B------:R-:W-:Y:S05]  /*4da0*/  EXIT ;  /* 0x000000000000794d */ /* 0x000fea0003800000 */
.L_x_7:
        /* <DEDUP_REMOVED lines=26> */
.L_x_100:
[----:B------:R-:W0:Y:S01]  /*4f50*/  LDC.64 R28, c[0x0][0x640] ;  /* 0x00019000ff1c7b82 */ /* 0x000e220000000a00 */
[-CC-:B------:R-:W-:Y:S01]  /*4f60*/  SHF.R.U64 R21, R14, R6.reuse, R15.reuse ;  /* 0x000000060e157219 */ /* 0x180fe2000000120f */
[----:B------:R-:W-:Y:S01]  /*4f70*/  IMAD.MOV.U32 R30, RZ, RZ, 0x1 ;  /* 0x00000001ff1e7424 */ /* 0x000fe200078e00ff */
[----:B------:R-:W-:Y:S02]  /*4f80*/  SHF.R.U32.HI R6, RZ, R6, R15 ;  /* 0x00000006ff067219 */ /* 0x000fe4000001160f */
[----:B------:R-:W-:-:S03]  /*4f90*/  IADD3 R13, P0, RZ, -R21, RZ ;  /* 0x80000015ff0d7210 */ /* 0x000fc60007f1e0ff */
[----:B------:R-:W1:Y:S02]  /*4fa0*/  LDC R12, c[0x0][0x618] ;  /* 0x00018600ff0c7b82 */ /* 0x000e640000000800 */
[----:B------:R-:W-:-:S04]  /*4fb0*/  IMAD.X R9, RZ, RZ, ~R6, P0 ;  /* 0x000000ffff097224 */ /* 0x000fc800000e0e06 */
[-C--:B------:R-:W-:Y:S02]  /*4fc0*/  IMAD R6, R9, R24.reuse, RZ ;  /* 0x0000001809067224 */ /* 0x080fe400078e02ff */
[----:B------:R-:W2:Y:S01]  /*4fd0*/  LDC R14, c[0x0][0x608] ;  /* 0x00018200ff0e7b82 */ /* 0x000ea20000000800 */
[----:B------:R-:W-:-:S04]  /*4fe0*/  IMAD.WIDE.U32 R8, R13, R24, R16 ;  /* 0x000000180d087225 */ /* 0x000fc800078e0010 */
[----:B------:R-:W-:-:S03]  /*4ff0*/  IMAD R13, R13, R25, R6 ;  /* 0x000000190d0d7224 */ /* 0x000fc600078e0206 */
[----:B------:R-:W3:Y:S01]  /*5000*/  LDC R27, c[0x0][0x658] ;  /* 0x00019600ff1b7b82 */ /* 0x000ee20000000800 */
[----:B------:R-:W-:Y:S01]  /*5010*/  IMAD.IADD R9, R9, 0x1, R13 ;  /* 0x0000000109097824 */ /* 0x000fe200078e020d */
[----:B0-----:R-:W-:-:S04]  /*5020*/  ISETP.NE.U32.AND P0, PT, R28, RZ, PT ;  /* 0x000000ff1c00720c */ /* 0x001fc80003f05070 */
[----:B------:R-:W-:Y:S02]  /*5030*/  ISETP.NE.AND.EX P0, PT, R29, RZ, PT, P0 ;  /* 0x000000ff1d00720c */ /* 0x000fe40003f05300 */
[----:B------:R-:W0:Y:S01]  /*5040*/  LDC R22, c[0x0][0x600] ;  /* 0x00018000ff167b82 */ /* 0x000e220000000800 */
[-CC-:B-1----:R-:W-:Y:S01]  /*5050*/  SHF.R.U64 R10, R8, R12.reuse, R9.reuse ;  /* 0x0000000c080a7219 */ /* 0x182fe20000001209 */
[----:B------:R-:W-:Y:S01]  /*5060*/  IMAD.MOV.U32 R8, RZ, RZ, -0x1 ;  /* 0xffffffffff087424 */ /* 0x000fe200078e00ff */
[----:B------:R-:W-:-:S05]  /*5070*/  SHF.R.U32.HI R9, RZ, R12, R9 ;  /* 0x0000000cff097219 */ /* 0x000fca0000011609 */
[----:B------:R-:W1:Y:S01]  /*5080*/  LDC R24, c[0x0][0x648] ;  /* 0x00019200ff187b82 */ /* 0x000e620000000800 */
[-CC-:B--2---:R-:W-:Y:S02]  /*5090*/  SHF.R.U64 R23, R10, R14.reuse, R9.reuse ;  /* 0x0000000e0a177219 */ /* 0x184fe40000001209 */
[----:B------:R-:W-:-:S05]  /*50a0*/  SHF.R.U32.HI R6, RZ, R14, R9 ;  /* 0x0000000eff067219 */ /* 0x000fca0000011609 */
[----:B------:R-:W2:Y:S01]  /*50b0*/  LDC R26, c[0x0][0x638] ;  /* 0x00018e00ff1a7b82 */ /* 0x000ea20000000800 */
[-C--:B---3--:R-:W-:Y:S02]  /*50c0*/  SHF.L.U32 R8, R8, R27.reuse, RZ ;  /* 0x0000001b08087219 */ /* 0x088fe400000006ff */
[-CC-:B------:R-:W-:Y:S02]  /*50d0*/  SHF.R.U64 R25, R23, R27.reuse, R6.reuse ;  /* 0x0000001b17197219 */ /* 0x180fe40000001206 */
[----:B------:R-:W-:Y:S02]  /*50e0*/  LOP3.LUT R32, RZ, R8, RZ, 0x33, !PT ;  /* 0x00000008ff207212 */ /* 0x000fe400078e33ff */
[----:B------:R-:W-:Y:S01]  /*50f0*/  SHF.R.U32.HI R9, RZ, R27, R6 ;  /* 0x0000001bff097219 */ /* 0x000fe20000011606 */
[----:B------:R-:W3:Y:S01]  /*5100*/  LDC R31, c[0x0][0x610] ;  /* 0x00018400ff1f7b82 */ /* 0x000ee20000000800 */
[----:B------:R-:W-:Y:S01]  /*5110*/  IMAD.MOV.U32 R8, RZ, RZ, R25 ;  /* 0x000000ffff087224 */ /* 0x000fe200078e0019 */
[----:B------:R-:W-:Y:S06]  /*5120*/  @!P0 BRA `(.L_x_101) ;  /* 0x0000000000288947 */ /* 0x000fec0003800000 */
        /* <DEDUP_REMOVED lines=10> */
.L_x_101:
[----:B------:R-:W-:Y:S02]  /*51d0*/  ISETP.NE.AND P0, PT, R2, 0x1, PT ;  /* 0x000000010200780c */ /* 0x000fe40003f05270 */
[----:B-1----:R-:W-:Y:S01]  /*51e0*/  SHF.R.U64 R6, R8, R24, R9 ;  /* 0x0000001808067219 */ /* 0x002fe20000001209 */
[----:B0-----:R-:W-:Y:S01]  /*51f0*/  VIADD R9, R22, 0xffffffff ;  /* 0xffffffff16097836 */ /* 0x001fe20000000000 */
[----:B------:R-:W-:Y:S02]  /*5200*/  SHF.L.U32 R30, R30, R27, RZ ;  /* 0x0000001b1e1e7219 */ /* 0x000fe400000006ff */
[----:B------:R-:W-:Y:S01]  /*5210*/  LOP3.LUT R5, R23, R32, RZ, 0xc0, !PT ;  /* 0x0000002017057212 */ /* 0x000fe200078ec0ff */
[----:B------:R-:W-:-:S04]  /*5220*/  IMAD.MOV R8, RZ, RZ, -R6 ;  /* 0x000000ffff087224 */ /* 0x000fc800078e0a06 */
[----:B------:R-:W-:Y:S01]  /*5230*/  IMAD R6, R30, R6, R5 ;  /* 0x000000061e067224 */ /* 0x000fe200078e0205 */
[----:B------:R-:W-:Y:S01]  /*5240*/  LOP3.LUT R5, R10, R9, RZ, 0xc0, !PT ;  /* 0x000000090a057212 */ /* 0x000fe200078ec0ff */
[----:B------:R-:W-:Y:S02]  /*5250*/  @P0 IMAD R3, R7, R20, R4 ;  /* 0x0000001407030224 */ /* 0x000fe400078e0204 */
[----:B--2---:R-:W-:Y:S02]  /*5260*/  IMAD R4, R8, R26, R25 ;  /* 0x0000001a08047224 */ /* 0x004fe400078e0219 */
[----:B---3--:R-:W-:Y:S02]  /*5270*/  IMAD R3, R6, R31, R3 ;  /* 0x0000001f06037224 */ /* 0x008fe400078e0203 */
[----:B------:R-:W-:Y:S02]  /*5280*/  IMAD R4, R4, R22, R5 ;  /* 0x0000001604047224 */ /* 0x000fe400078e0205 */
[----:B------:R-:W-:-:S02]  /*5290*/  IMAD.MOV.U32 R8, RZ, RZ, 0x1 ;  /* 0x00000001ff087424 */ /* 0x000fc400078e00ff */
[----:B------:R-:W-:Y:S01]  /*52a0*/  IMAD.MOV.U32 R6, RZ, RZ, R21 ;  /* 0x000000ffff067224 */ /* 0x000fe200078e0015 */
[----:B------:R-:W-:Y:S02]  /*52b0*/  SEL R13, R4, R3, !P0 ;  /* 0x00000003040d7207 */ /* 0x000fe40004000000 */
[----:B------:R-:W-:-:S07]  /*52c0*/  SEL R19, R3, R4, !P0 ;  /* 0x0000000403137207 */ /* 0x000fce0004000000 */
.L_x_99:
[----:B------:R-:W-:-:S08]  /*52d0*/  NOP ;  /* 0x0000000000007918 */ /* 0x000fd00000000000 */
[----:B------:R-:W0:-:S00]  /*52e0*/  USETMAXREG.DEALLOC.CTAPOOL 0x28 ;  /* 0x00000028000079c8 */ /* 0x000e0000080e0500 */
[----:B0-----:R-:W-:-:S13]  /*52f0*/  ISETP.NE.AND P0, PT, R0, RZ, PT ;  /* 0x000000ff0000720c */ /* 0x001fda0003f05270 */
[----:B------:R-:W-:Y:S05]  /*5300*/  @P0 EXIT ;  /* 0x000000000000094d */ /* 0x000fea0003800000 */
[----:B------:R-:W-:Y:S01]  /*5310*/  LOP3.LUT P0, RZ, R8, 0xff, RZ, 0xc0, !PT ;  /* 0x000000ff08ff7812 */ /* 0x000fe2000780c0ff */
[----:B------:R-:W-:Y:S02]  /*5320*/  IMAD.MOV.U32 R10, RZ, RZ, 0x1 ;  /* 0x00000001ff0a7424 */ /* 0x000fe400078e00ff */
[----:B------:R-:W-:-:S10]  /*5330*/  IMAD.MOV.U32 R9, RZ, RZ, RZ ;  /* 0x000000ffff097224 */ /* 0x000fd400078e00ff */
[----:B------:R-:W-:Y:S05]  /*5340*/  @!P0 BRA `(.L_x_102) ;  /* 0x0000001000088947 */ /* 0x000fea0003800000 */
[----:B------:R-:W0:Y:S01]  /*5350*/  LDC R0, c[0x0][0x28c] ;  /* 0x0000a300ff007b82 */ /* 0x000e220000000800 */
[----:B------:R-:W-:Y:S01]  /*5360*/  ULDC UR21, c[0x0][0x658] ;  /* 0x0001960000157ab9 */ /* 0x000fe20000000800 */
[----:B------:R-:W-:Y:S01]  /*5370*/  UMOV UR6, 0xffffffff ;  /* 0xffffffff00067882 */ /* 0x000fe20000000000 */
[----:B------:R-:W-:Y:S01]  /*5380*/  UMOV UR9, 0x1 ;  /* 0x0000000100097882 */ /* 0x000fe20000000000 */
[----:B------:R-:W-:Y:S01]  /*5390*/  USHF.L.U32 UR6, UR6, UR21, URZ ;  /* 0x0000001506067299 */ /* 0x000fe2000800063f */
[----:B------:R-:W-:Y:S01]  /*53a0*/  BSSY B0, `(.L_x_102) ;  /* 0x00000fc000007945 */ /* 0x000fe20003800000 */
[----:B------:R-:W-:Y:S01]  /*53b0*/  UMOV UR31, 0x1111 ;  /* 0x00001111001f7882 */ /* 0x000fe20000000000 */
[----:B------:R-:W-:Y:S01]  /*53c0*/  LOP3.LUT R12, R18, 0x2, RZ, 0xfc, !PT ;  /* 0x00000002120c7812 */ /* 0x000fe200078efcff */
[----:B------:R-:W1:Y:S01]  /*53d0*/  S2UR UR5, SR_CgaCtaId ;  /* 0x00000000000579c3 */ /* 0x000e620000008800 */
[----:B------:R-:W-:Y:S01]  /*53e0*/  ULOP3.LUT UR29, URZ, UR6, URZ, 0x33, !UPT ;  /* 0x000000063f1d7292 */ /* 0x000fe2000f8e333f */
[----:B------:R-:W-:Y:S01]  /*53f0*/  IMAD.MOV.U32 R10, RZ, RZ, 0x1 ;  /* 0x00000001ff0a7424 */ /* 0x000fe200078e00ff */
[----:B------:R-:W-:Y:S01]  /*5400*/  ULDC UR13, c[0x0][0x600] ;  /* 0x00018000000d7ab9 */ /* 0x000fe20000000800 */
[----:B------:R-:W-:Y:S01]  /*5410*/  IMAD.MOV.U32 R9, RZ, RZ, RZ ;  /* 0x000000ffff097224 */ /* 0x000fe200078e00ff */
[----:B------:R-:W-:-:S02]  /*5420*/  UIADD3 UR13, UR13, -0x1, URZ ;  /* 0xffffffff0d0d7890 */ /* 0x000fc4000fffe03f */
[----:B------:R-:W-:Y:S01]  /*5430*/  USHF.L.U32 UR21, UR9, UR21, URZ ;  /* 0x0000001509157299 */ /* 0x000fe2000800063f */
[----:B0-----:R-:W-:-:S05]  /*5440*/  VIADD R0, R0, 0x7f ;  /* 0x0000007f00007836 */ /* 0x001fca0000000000 */
[----:B------:R-:W-:Y:S01]  /*5450*/  SHF.R.S32.HI R3, RZ, 0x1f, R0 ;  /* 0x0000001fff037819 */ /* 0x000fe20000011400 */
[----:B-1----:R-:W-:-:S03]  /*5460*/  ULOP3.LUT UR4, UR5, 0x3, URZ, 0xc0, !UPT ;  /* 0x0000000305047892 */ /* 0x002fc6000f8ec03f */
[----:B------:R-:W-:Y:S01]  /*5470*/  LEA.HI R3, R3, R0, RZ, 0x7 ;  /* 0x0000000003037211 */ /* 0x000fe200078f38ff */
[----:B------:R-:W-:Y:S01]  /*5480*/  USHF.R.U32.HI UR46, URZ, 0x2, UR5 ;  /* 0x000000023f2e7899 */ /* 0x000fe20008011605 */
[----:B------:R-:W-:Y:S01]  /*5490*/  IMAD.MOV.U32 R0, RZ, RZ, 0x1 ;  /* 0x00000001ff007424 */ /* 0x000fe200078e00ff */
[----:B------:R-:W-:Y:S01]  /*54a0*/  USHF.L.U32 UR22, UR5, 0x4, URZ ;  /* 0x0000000405167899 */ /* 0x000fe2000800063f */
[--C-:B------:R-:W-:Y:S01]  /*54b0*/  SHF.R.S32.HI R8, RZ, 0x7, R3.reuse ;  /* 0x00000007ff087819 */ /* 0x100fe20000011403 */
[----:B------:R-:W-:Y:S02]  /*54c0*/  USHF.L.U32 UR23, UR5, 0x9, URZ ;  /* 0x0000000905177899 */ /* 0x000fe4000800063f */
[----:B------:R-:W-:Y:S01]  /*54d0*/  ULOP3.LUT UR5, UR5, 0xfffffffc, URZ, 0xc0, !UPT ;  /* 0xfffffffc05057892 */ /* 0x000fe2000f8ec03f */
[----:B------:R-:W-:Y:S01]  /*54e0*/  PRMT R3, R0, 0x7610, R3 ;  /* 0x0000761000037816 */ /* 0x000fe20000000003 */
[----:B------:R-:W-:Y:S01]  /*54f0*/  UISETP.GT.U32.AND UP0, UPT, UR4, 0xffff, UPT ;  /* 0x0000ffff0400788c */ /* 0x000fe2000bf04070 */
[----:B------:R-:W-:Y:S01]  /*5500*/  VIADD R0, R8, 0x1 ;  /* 0x0000000108007836 */ /* 0x000fe20000000000 */
[----:B------:R-:W-:-:S02]  /*5510*/  ULOP3.LUT UR7, UR5, 0x1, URZ, 0xfc, !UPT ;  /* 0x0000000105077892 */ /* 0x000fc4000f8efc3f */
[----:B------:R-:W-:Y:S02]  /*5520*/  ULOP3.LUT UR8, UR5, 0x2, URZ, 0xfc, !UPT ;  /* 0x0000000205087892 */ /* 0x000fe4000f8efc3f */
[----:B------:R-:W-:Y:S02]  /*5530*/  USHF.L.U32 UR6, UR9, UR5, URZ ;  /* 0x0000000509067299 */ /* 0x000fe4000800063f */
[----:B------:R-:W-:Y:S02]  /*5540*/  ULOP3.LUT UR5, UR5, 0x3, URZ, 0xfc, !UPT ;  /* 0x0000000305057892 */ /* 0x000fe4000f8efc3f */
[----:B------:R-:W-:Y:S02]  /*5550*/  USEL UR4, UR4, 0xffff, !UP0 ;  /* 0x0000ffff04047887 */ /* 0x000fe4000c000000 */
[----:B------:R-:W-:Y:S02]  /*5560*/  USHF.L.U32 UR7, UR9, UR7, URZ ;  /* 0x0000000709077299 */ /* 0x000fe4000800063f */
[----:B------:R-:W-:-:S02]  /*5570*/  USHF.L.U32 UR8, UR9, UR8, URZ ;  /* 0x0000000809087299 */ /* 0x000fc4000800063f */
[----:B------:R-:W-:Y:S02]  /*5580*/  USHF.L.U32 UR5, UR9, UR5, URZ ;  /* 0x0000000509057299 */ /* 0x000fe4000800063f */
[----:B------:R-:W-:Y:S02]  /*5590*/  ULOP3.LUT UR4, UR4, 0xffff, URZ, 0xc0, !UPT ;  /* 0x0000ffff04047892 */ /* 0x000fe4000f8ec03f */
[----:B------:R-:W-:Y:S02]  /*55a0*/  ULOP3.LUT UR6, UR8, UR6, UR7, 0xfe, !UPT ;  /* 0x0000000608067292 */ /* 0x000fe4000f8efe07 */
[----:B------:R-:W-:Y:S02]  /*55b0*/  USHF.L.U32 UR31, UR31, UR4, URZ ;  /* 0x000000041f1f7299 */ /* 0x000fe4000800063f */
[----:B------:R-:W-:Y:S02]  /*55c0*/  ULOP3.LUT UR30, UR6, UR5, URZ, 0xfc, !UPT ;  /* 0x00000005061e7292 */ /* 0x000fe4000f8efc3f */
[----:B------:R-:W-:-:S02]  /*55d0*/  ULOP3.LUT UR22, UR22, 0x30, URZ, 0xc0, !UPT ;  /* 0x0000003016167892 */ /* 0x000fc4000f8ec03f */
[----:B------:R-:W-:Y:S01]  /*55e0*/  ULOP3.LUT UR23, UR23, 0x600, URZ, 0xc0, !UPT ;  /* 0x0000060017177892 */ /* 0x000fe2000f8ec03f */
[----:B------:R-:W-:-:S11]  /*55f0*/  ULDC.64 UR4, c[0x0][0x198] ;  /* 0x0000660000047ab9 */ /* 0x000fd60000000a00 */
.L_x_113:
[----:B------:R-:W-:-:S03]  /*5600*/  UMOV UR6, 0xffffffff ;  /* 0xffffffff00067882 */ /* 0x000fc60000000000 */
[----:B------:R-:W-:Y:S05]  /*5610*/  BRA.DIV UR6, `(.L_x_103) ;  /* 0x0000000e06f47947 */ /* 0x000fea000b800000 */
[----:B------:R-:W-:-:S13]  /*5620*/  ELECT P6, URZ, PT ;  /* 0x00000000003f782f */ /* 0x000fda00038c0000 */
.L_x_122:
[----:B------:R-:W0:Y:S01]  /*5630*/  LDC R4, c[0x0][0x28c] ;  /* 0x0000a300ff047b82 */ /* 0x000e220000000800 */
[----:B------:R-:W-:Y:S01]  /*5640*/  BSSY B1, `(.L_x_104) ;  /* 0x000005e000017945 */ /* 0x000fe20003800000 */
[----:B0-----:R-:W-:-:S13]  /*5650*/  ISETP.LT.OR P6, PT, R4, 0x1, !P6 ;  /* 0x000000010400780c */ /* 0x001fda00077c1670 */
[----:B------:R-:W-:Y:S05]  /*5660*/  @P6 BRA `(.L_x_105) ;  /* 0x00000004006c6947 */ /* 0x000fea0003800000 */
[----:B------:R-:W-:Y:S01]  /*5670*/  LEA R19, R19, UR46, 0x2 ;  /* 0x0000002e13137c11 */ /* 0x000fe2000f8e10ff */
[----:B------:R-:W-:Y:S01]  /*5680*/  IMAD.MOV.U32 R21, RZ, RZ, RZ ;  /* 0x000000ffff157224 */ /* 0x000fe200078e00ff */
[----:B------:R-:W-:Y:S01]  /*5690*/  LEA R15, R13, UR22, 0x6 ;  /* 0x000000160d0f7c11 */ /* 0x000fe2000f8e30ff */
[----:B------:R-:W-:Y:S02]  /*56a0*/  IMAD.MOV.U32 R4, RZ, RZ, R0 ;  /* 0x000000ffff047224 */ /* 0x000fe400078e0000 */
[----:B------:R-:W-:Y:S02]  /*56b0*/  IMAD.MOV.U32 R5, RZ, RZ, R10 ;  /* 0x000000ffff057224 */ /* 0x000fe400078e000a */
[----:B------:R-:W-:Y:S02]  /*56c0*/  IMAD.MOV.U32 R7, RZ, RZ, R9 ;  /* 0x000000ffff077224 */ /* 0x000fe400078e0009 */
[----:B------:R-:W-:-:S07]  /*56d0*/  IMAD.SHL.U32 R19, R19, 0x20, RZ ;  /* 0x0000002013137824 */ /* 0x000fce00078e00ff */
.L_x_108:
[----:B------:R-:W0:Y:S01]  /*56e0*/  S2R R14, SR_CgaCtaId ;  /* 0x00000000000e7919 */ /* 0x000e220000008800 */
[----:B------:R-:W-:Y:S02]  /*56f0*/  MOV R13, 0x400 ;  /* 0x00000400000d7802 */ /* 0x000fe40000000f00 */
[----:B------:R-:W-:Y:S02]  /*5700*/  ISETP.NE.AND P1, PT, R11, RZ, PT ;  /* 0x000000ff0b00720c */ /* 0x000fe40003f25270 */
[----:B0-----:R-:W-:Y:S02]  /*5710*/  LEA R22, R14, R13, 0x18 ;  /* 0x0000000d0e167211 */ /* 0x001fe400078ec0ff */
[----:B------:R-:W-:-:S09]  /*5720*/  SHF.L.U32 R13, R5, 0x1f, RZ ;  /* 0x0000001f050d7819 */ /* 0x000fd200000006ff */
[----:B------:R-:W0:Y:S01]  /*5730*/  @!P1 LDC R14, c[0x0][0x500] ;  /* 0x00014000ff0e9b82 */ /* 0x000e220000000800 */
[----:B------:R-:W-:-:S04]  /*5740*/  IMAD R20, R7, 0x8, R22 ;  /* 0x0000000807147824 */ /* 0x000fc800078e0216 */
[----:B------:R-:W1:Y:S02]  /*5750*/  SYNCS.PHASECHK.TRANS64.TRYWAIT P0, [R20+URZ+0x10], R13 ;  /* 0x0000100d140075a7 */ /* 0x000e64000800017f */
[----:B-1----:R-:W-:Y:S05]  /*5760*/  @!P0 BRA `(.L_x_106) ;  /* 0x0000000c00c08947 */ /* 0x002fea0003800000 */
.L_x_123:
[----:B-1----:R-:W-:Y:S01]  /*5770*/  PRMT R13, R12, 0x9910, RZ ;  /* 0x000099100c0d7816 */ /* 0x002fe200000000ff */
[----:B0-----:R0:W-:Y:S03]  /*5780*/  @!P1 SYNCS.ARRIVE.TRANS64 RZ, [R20+URZ], R14 ;  /* 0x0000000e14ff99a7 */ /* 0x0011e6000800003f */
[----:B------:R-:W-:-:S13]  /*5790*/  ISETP.NE.AND P0, PT, R13, 0x2, PT ;  /* 0x000000020d00780c */ /* 0x000fda0003f05270 */
[----:B0-----:R-:W-:Y:S05]  /*57a0*/  @P0 BRA `(.L_x_107) ;  /* 0x0000000000040947 */ /* 0x001fea0003800000 */
[----:B------:R-:W-:Y:S01]  /*57b0*/  BPT.TRAP 0x1 ;  /* 0x000000040000795c */ /* 0x000fe20000300000 */
.L_x_107:
[C---:B------:R-:W-:Y:S01]  /*57c0*/  LEA R13, R7.reuse, UR46, 0x4 ;  /* 0x0000002e070d7c11 */ /* 0x040fe2000f8e20ff */
[----:B------:R-:W-:Y:S01]  /*57d0*/  UIADD3 UR54, UP0, UR4, 0xf0, URZ ;  /* 0x000000f004367890 */ /* 0x000fe2000ff1e03f */
[----:B------:R-:W-:Y:S01]  /*57e0*/  LEA R14, R7, UR23, 0xd ;  /* 0x00000017070e7c11 */ /* 0x000fe2000f8e68ff */
[----:B------:R-:W-:Y:S01]  /*57f0*/  UPRMT UR47, URZ, 0x5410, UR31 ;  /* 0x000054103f2f7896 */ /* 0x000fe2000800001f */
[----:B------:R-:W-:Y:S01]  /*5800*/  R2UR UR10, R21 ;  /* 0x00000000150a72ca */ /* 0x000fe200000e0000 */
[----:B------:R-:W-:Y:S01]  /*5810*/  IMAD.SHL.U32 R13, R13, 0x400, RZ ;  /* 0x000004000d0d7824 */ /* 0x000fe200078e00ff */
[----:B------:R-:W-:Y:S01]  /*5820*/  R2UR UR9, R20 ;  /* 0x00000000140972ca */ /* 0x000fe200000e0000 */
[--C-:B------:R-:W-:Y:S01]  /*5830*/  IMAD R14, R14, 0x4, R22.reuse ;  /* 0x000000040e0e7824 */ /* 0x100fe200078e0216 */
[----:B------:R-:W-:Y:S01]  /*5840*/  R2UR UR11, R19 ;  /* 0x00000000130b72ca */ /* 0x000fe200000e0000 */
[----:B------:R-:W-:Y:S01]  /*5850*/  IMAD R13, R13, 0x4, R22 ;  /* 0x000000040d0d7824 */ /* 0x000fe200078e0216 */
[----:B------:R-:W-:Y:S01]  /*5860*/  R2UR UR12, R6 ;  /* 0x00000000060c72ca */ /* 0x000fe200000e0000 */
[----:B------:R-:W-:Y:S01]  /*5870*/  UIADD3.X UR55, URZ, UR5, URZ, UP0, !UPT ;  /* 0x000000053f377290 */ /* 0x000fe200087fe43f */
[----:B------:R-:W-:Y:S01]  /*5880*/  R2UR UR18, R14 ;  /* 0x000000000e1272ca */ /* 0x000fe200000e0000 */
[----:B------:R-:W-:Y:S01]  /*5890*/  VIADD R4, R4, 0xffffffff ;  /* 0xffffffff04047836 */ /* 0x000fe20000000000 */
[----:B------:R-:W-:Y:S01]  /*58a0*/  R2UR UR40, R13 ;  /* 0x000000000d2872ca */ /* 0x000fe200000e0000 */
[----:B------:R-:W-:Y:S01]  /*58b0*/  UIADD3 UR14, UP1, UR4, 0x1f0, URZ ;  /* 0x000001f0040e7890 */ /* 0x000fe2000ff3e03f */
[----:B------:R-:W-:Y:S01]  /*58c0*/  R2UR UR35, R15 ;  /* 0x000000000f2372ca */ /* 0x000fe200000e0000 */
[----:B------:R-:W-:Y:S01]  /*58d0*/  UIADD3 UR58, UR10, 0x20, URZ ;  /* 0x000000200a3a7890 */ /* 0x000fe2000fffe03f */
[----:B------:R-:W-:Y:S01]  /*58e0*/  ISETP.GT.AND P1, PT, R4, 0x1, PT ;  /* 0x000000010400780c */ /* 0x000fe20003f24270 */
[----:B------:R-:W-:Y:S01]  /*58f0*/  UIADD3 UR50, UR10, 0x40, URZ ;  /* 0x000000400a327890 */ /* 0x000fe2000fffe03f */
[----:B------:R-:W-:Y:S01]  /*5900*/  VIADD R7, R7, 0x1 ;  /* 0x0000000107077836 */ /* 0x000fe20000000000 */
[----:B------:R-:W-:Y:S01]  /*5910*/  UIADD3 UR42, UR10, 0x60, URZ ;  /* 0x000000600a2a7890 */ /* 0x000fe2000fffe03f */
[----:B------:R-:W-:Y:S01]  /*5920*/  VIADD R21, R21, 0x80 ;  /* 0x0000008015157836 */ /* 0x000fe20000000000 */
[----:B------:R-:W-:Y:S01]  /*5930*/  UMOV UR6, 0x0 ;  /* 0x0000000000067882 */ /* 0x000fe20000000000 */
[----:B------:R-:W-:Y:S01]  /*5940*/  UMOV UR7, 0x10000000 ;  /* 0x1000000000077882 */ /* 0x000fe20000000000 */
[----:B------:R-:W-:Y:S01]  /*5950*/  UIADD3.X UR15, URZ, UR5, URZ, UP1, !UPT ;  /* 0x000000053f0f7290 */ /* 0x000fe20008ffe43f */
[----:B------:R-:W-:Y:S01]  /*5960*/  ISETP.NE.AND P0, PT, R7, 0x2, PT ;  /* 0x000000020700780c */ /* 0x000fe20003f05270 */
[----:B------:R-:W-:-:S02]  /*5970*/  UIADD3 UR8, UR40, 0x100, URZ ;  /* 0x0000010028087890 */ /* 0x000fc4000fffe03f */
[----:B------:R-:W-:Y:S01]  /*5980*/  UIADD3 UR56, UR40, 0x4100, URZ ;  /* 0x0000410028387890 */ /* 0x000fe2000fffe03f */
[----:B------:R-:W-:Y:S01]  /*5990*/  SEL R14, RZ, 0x1, P0 ;  /* 0x00000001ff0e7807 */ /* 0x000fe20000000000 */
[----:B------:R-:W-:Y:S01]  /*59a0*/  UIADD3 UR48, UR40, 0x8100, URZ ;  /* 0x0000810028307890 */ /* 0x000fe2000fffe03f */
[----:B------:R-:W-:Y:S01]  /*59b0*/  SEL R7, R7, RZ, P0 ;  /* 0x000000ff07077207 */ /* 0x000fe20000000000 */
[----:B------:R-:W-:Y:S01]  /*59c0*/  UIADD3 UR40, UR40, 0xc100, URZ ;  /* 0x0000c10028287890 */ /* 0x000fe2000fffe03f */
[----:B------:R-:W-:Y:S01]  /*59d0*/  LOP3.LUT R5, R5, R14, RZ, 0x3c, !PT ;  /* 0x0000000e05057212 */ /* 0x000fe200078e3cff */
[----:B------:R-:W-:Y:S01]  /*59e0*/  UIADD3 UR32, UR18, 0x20100, URZ ;  /* 0x0002010012207890 */ /* 0x000fe2000fffe03f */
[----:B------:R0:W-:Y:S01]  /*59f0*/  UTMALDG.3D.MULTICAST [UR8], [UR54], UR47, desc[UR6] ;  /* 0x00000608360073b4 */ /* 0x0001e2000801182f */
[----:B------:R-:W-:Y:S02]  /*5a00*/  UPRMT UR45, URZ, 0x5410, UR30 ;  /* 0x000054103f2d7896 */ /* 0x000fe4000800001e */
[----:B------:R-:W-:-:S02]  /*5a10*/  UIADD3 UR24, UR18, 0x22100, URZ ;  /* 0x0002210012187890 */ /* 0x000fc4000fffe03f */
[----:B------:R-:W-:Y:S01]  /*5a20*/  UIADD3 UR16, UR18, 0x24100, URZ ;  /* 0x0002410012107890 */ /* 0x000fe2000fffe03f */
[----:B------:R-:W-:Y:S01]  /*5a30*/  UMOV UR57, UR9 ;  /* 0x0000000900397c82 */ /* 0x000fe20008000000 */
        /* <DEDUP_REMOVED lines=8> */
[----:B------:R1:W-:Y:S01]  /*5ac0*/  UTMALDG.3D.MULTICAST [UR56], [UR54], UR47, desc[UR6] ;  /* 0x00000638360073b4 */ /* 0x0003e2000801182f */
        /* <DEDUP_REMOVED lines=9> */
[----:B0-----:R-:W-:Y:S01]  /*5b60*/  UIADD3 UR8, UR18, 0x26100, URZ ;  /* 0x0002610012087890 */ /* 0x001fe2000fffe03f */
[----:B------:R-:W-:Y:S01]  /*5b70*/  UMOV UR19, UR35 ;  /* 0x0000002300137c82 */ /* 0x000fe20008000000 */
[----:B------:R-:W-:Y:S01]  /*5b80*/  UMOV UR20, UR12 ;  /* 0x0000000c00147c82 */ /* 0x000fe20008000000 */
[----:B------:R-:W-:Y:S01]  /*5b90*/  UMOV UR18, UR50 ;  /* 0x0000003200127c82 */ /* 0x000fe20008000000 */
[----:B------:R-:W-:Y:S01]  /*5ba0*/  UMOV UR11, UR35 ;  /* 0x00000023000b7c82 */ /* 0x000fe20008000000 */
[----:B------:R1:W-:Y:S01]  /*5bb0*/  UTMALDG.3D.MULTICAST [UR40], [UR54], UR47, desc[UR6] ;  /* 0x00000628360073b4 */ /* 0x0003e2000801182f */
[----:B------:R-:W-:Y:S01]  /*5bc0*/  UMOV UR10, UR42 ;  /* 0x0000002a000a7c82 */ /* 0x000fe20008000000 */
[----:B------:R1:W-:Y:S01]  /*5bd0*/  UTMALDG.3D.MULTICAST [UR32], [UR14], UR45, desc[UR6] ;  /* 0x000006200e0073b4 */ /* 0x0003e2000801182d */
[----:B------:R1:W-:Y:S01]  /*5be0*/  UTMALDG.3D.MULTICAST [UR24], [UR14], UR45, desc[UR6] ;  /* 0x000006180e0073b4 */ /* 0x0003e2000801182d */
[----:B------:R1:W-:Y:S01]  /*5bf0*/  UTMALDG.3D.MULTICAST [UR16], [UR14], UR45, desc[UR6] ;  /* 0x000006100e0073b4 */ /* 0x0003e2000801182d */
[----:B------:R1:W-:Y:S02]  /*5c00*/  UTMALDG.3D.MULTICAST [UR8], [UR14], UR45, desc[UR6] ;  /* 0x000006080e0073b4 */ /* 0x0003e4000801182d */
[----:B-1----:R-:W-:Y:S05]  /*5c10*/  @P1 BRA `(.L_x_108) ;  /* 0xfffffff800b01947 */ /* 0x002fea000383ffff */
.L_x_105:
[----:B------:R-:W-:Y:S05]  /*5c20*/  BSYNC B1 ;  /* 0x0000000000017941 */ /* 0x000fea0003800000 */
.L_x_104:
[----:B------:R-:W-:Y:S01]  /*5c30*/  LOP3.LUT P1, RZ, R3, 0xff, RZ, 0xc0, !PT ;  /* 0x000000ff03ff7812 */ /* 0x000fe2000782c0ff */
[----:B------:R-:W-:Y:S01]  /*5c40*/  IMAD.IADD R9, R8, 0x1, R9 ;  /* 0x0000000108097824 */ /* 0x000fe200078e0209 */
[----:B------:R-:W-:Y:S01]  /*5c50*/  IADD3 R16, P2, R16, UR38, RZ ;  /* 0x0000002610107c10 */ /* 0x000fe2000ff5e0ff */
[----:B------:R-:W-:Y:S01]  /*5c60*/  ULDC.64 UR6, c[0x0][0x650] ;  /* 0x0001940000067ab9 */ /* 0x000fe20000000a00 */
[----:B------:R-:W-:Y:S01]  /*5c70*/  BSSY B1, `(.L_x_109) ;  /* 0x000006c000017945 */ /* 0x000fe20003800000 */
[----:B------:R-:W-:Y:S01]  /*5c80*/  IMAD.MOV.U32 R19, RZ, RZ, -0x1 ;  /* 0xffffffffff137424 */ /* 0x000fe200078e00ff */
[----:B------:R-:W-:Y:S01]  /*5c90*/  SHF.R.U32.HI R3, RZ, 0x1, R9 ;  /* 0x00000001ff037819 */ /* 0x000fe20000011609 */
[----:B------:R-:W-:Y:S01]  /*5ca0*/  IMAD.MOV.U32 R13, RZ, RZ, -0x1 ;  /* 0xffffffffff0d7424 */ /* 0x000fe200078e00ff */
[----:B------:R-:W-:Y:S01]  /*5cb0*/  ISETP.GT.U32.AND P0, PT, R9, 0x1, PT ;  /* 0x000000010900780c */ /* 0x000fe20003f04070 */
[----:B------:R-:W-:Y:S01]  /*5cc0*/  IMAD.MOV.U32 R6, RZ, RZ, -0x1 ;  /* 0xffffffffff067424 */ /* 0x000fe200078e00ff */
[----:B------:R-:W-:-:S02]  /*5cd0*/  LOP3.LUT R3, R3, 0x1, RZ, 0xc0, !PT ;  /* 0x0000000103037812 */ /* 0x000fc400078ec0ff */
[----:B------:R-:W-:Y:S01]  /*5ce0*/  ISETP.LT.U32.AND P0, PT, R8, 0x2, P0 ;  /* 0x000000020800780c */ /* 0x000fe20000701070 */
[----:B------:R-:W0:Y:S01]  /*5cf0*/  @P1 S2R R5, SR_CgaCtaId ;  /* 0x0000000000051919 */ /* 0x000e220000008800 */
[----:B------:R-:W-:Y:S02]  /*5d00*/  @P1 MOV R4, 0x400 ;  /* 0x0000040000041802 */ /* 0x000fe40000000f00 */
[----:B------:R-:W-:Y:S02]  /*5d10*/  IADD3.X R17, R17, UR37, RZ, P2, !PT ;  /* 0x0000002511117c10 */ /* 0x000fe400097fe4ff */
[----:B------:R-:W-:Y:S02]  /*5d20*/  ISETP.GE.U32.AND P2, PT, R16, UR6, PT ;  /* 0x0000000610007c0c */ /* 0x000fe4000bf46070 */
[----:B------:R-:W-:Y:S02]  /*5d30*/  LOP3.LUT R9, R9, 0x1, RZ, 0xc0, !PT ;  /* 0x0000000109097812 */ /* 0x000fe400078ec0ff */
[----:B0-----:R-:W-:-:S04]  /*5d40*/  @P1 LEA R4, R5, R4, 0x18 ;  /* 0x0000000405041211 */ /* 0x001fc800078ec0ff */
[----:B------:R0:W-:Y:S01]  /*5d50*/  @P1 SYNCS.ARRIVE.TRANS64.A1T0 RZ, [R4+URZ+0x38], RZ ;  /* 0x000038ff04ff19a7 */ /* 0x0001e2000810003f */
[----:B------:R-:W-:Y:S02]  /*5d60*/  ISETP.NE.U32.AND P1, PT, R3, 0x1, PT ;  /* 0x000000010300780c */ /* 0x000fe40003f25070 */
[----:B------:R-:W-:Y:S02]  /*5d70*/  SEL R3, RZ, 0x1, !P0 ;  /* 0x00000001ff037807 */ /* 0x000fe40004000000 */
[----:B------:R-:W-:Y:S02]  /*5d80*/  ISETP.GE.U32.AND.EX P0, PT, R17, UR7, PT, P2 ;  /* 0x0000000711007c0c */ /* 0x000fe4000bf06120 */
[----:B------:R-:W-:-:S04]  /*5d90*/  ISETP.GT.U32.AND P1, PT, R8, 0x1, !P1 ;  /* 0x000000010800780c */ /* 0x000fc80004f24070 */
[----:B0-----:R-:W-:-:S04]  /*5da0*/  SEL R4, RZ, 0x1, !P1 ;  /* 0x00000001ff047807 */ /* 0x001fc80004800000 */
[--C-:B------:R-:W-:Y:S02]  /*5db0*/  LOP3.LUT R10, R4, R10, R3.reuse, 0x96, !PT ;  /* 0x0000000a040a7212 */ /* 0x100fe400078e9603 */
[----:B------:R-:W-:Y:S02]  /*5dc0*/  PRMT R4, RZ, 0x7610, R4 ;  /* 0x00007610ff047816 */ /* 0x000fe40000000004 */
[----:B------:R-:W-:Y:S01]  /*5dd0*/  PRMT R3, RZ, 0x7610, R3 ;  /* 0x00007610ff037816 */ /* 0x000fe20000000003 */
[----:B------:R-:W-:Y:S06]  /*5de0*/  @P0 BRA `(.L_x_110) ;  /* 0x0000000400500947 */ /* 0x000fec0003800000 */
[----:B------:R-:W0:Y:S01]  /*5df0*/  S2R R15, SR_CTAID.X ;  /* 0x00000000000f7919 */ /* 0x000e220000002500 */
[----:B------:R-:W-:Y:S01]  /*5e00*/  ULDC.64 UR6, c[0x0][0x628] ;  /* 0x00018a0000067ab9 */ /* 0x000fe20000000a00 */
[----:B------:R-:W1:Y:S01]  /*5e10*/  LDC R20, c[0x0][0x144] ;  /* 0x00005100ff147b82 */ /* 0x000e620000000800 */
[----:B------:R-:W-:Y:S01]  /*5e20*/  ISETP.NE.U32.AND P0, PT, RZ, UR6, PT ;  /* 0x00000006ff007c0c */ /* 0x000fe2000bf05070 */
[----:B------:R-:W2:Y:S01]  /*5e30*/  S2R R13, SR_CTAID.Y ;  /* 0x00000000000d7919 */ /* 0x000ea20000002600 */
[----:B------:R-:W-:Y:S01]  /*5e40*/  ULDC UR8, c[0x0][0x150] ;  /* 0x0000540000087ab9 */ /* 0x000fe20000000800 */
[----:B------:R-:W-:Y:S01]  /*5e50*/  ULDC UR9, c[0x0][0x630] ;  /* 0x00018c0000097ab9 */ /* 0x000fe20000000800 */
[----:B------:R-:W-:Y:S01]  /*5e60*/  ISETP.NE.AND.EX P0, PT, RZ, UR7, PT, P0 ;  /* 0x00000007ff007c0c */ /* 0x000fe2000bf05300 */
[----:B------:R-:W-:Y:S01]  /*5e70*/  IMAD.MOV.U32 R4, RZ, RZ, R16 ;  /* 0x000000ffff047224 */ /* 0x000fe200078e0010 */
[----:B0-----:R-:W-:-:S05]  /*5e80*/  I2FP.F32.U32 R5, R15 ;  /* 0x0000000f00057245 */ /* 0x001fca0000201000 */
[----:B------:R-:W-:Y:S01]  /*5e90*/  FMUL R21, R5, UR8 ;  /* 0x0000000805157c20 */ /* 0x000fe20008400000 */
[----:B------:R-:W-:-:S05]  /*5ea0*/  IMAD.MOV.U32 R5, RZ, RZ, R17 ;  /* 0x000000ffff057224 */ /* 0x000fca00078e0011 */
[----:B--2---:R-:W-:Y:S05]  /*5eb0*/  @!P0 BRA `(.L_x_111) ;  /* 0x0000000000288947 */ /* 0x004fea0003800000 */
[----:B------:R-:W-:Y:S02]  /*5ec0*/  ULDC UR8, c[0x0][0x634] ;  /* 0x00018d0000087ab9 */ /* 0x000fe40000000800 */
[----:B------:R-:W-:-:S05]  /*5ed0*/  IADD3 R5, P0, R16, UR8, RZ ;  /* 0x0000000810057c10 */ /* 0x000fca000ff1e0ff */
[----:B------:R-:W-:-:S04]  /*5ee0*/  IMAD.X R19, RZ, RZ, R17, P0 ;  /* 0x000000ffff137224 */ /* 0x000fc800000e0611 */
[----:B------:R-:W-:-:S04]  /*5ef0*/  IMAD.WIDE.U32 R6, R19, UR6, RZ ;  /* 0x0000000613067c25 */ /* 0x000fc8000f8e00ff */
[----:B------:R-:W-:-:S04]  /*5f00*/  IMAD.WIDE.U32 R6, P0, R5, UR7, R6 ;  /* 0x0000000705067c25 */ /* 0x000fc8000f800006 */
[----:B------:R-:W-:-:S04]  /*5f10*/  IMAD.WIDE.U32 R4, R5, UR6, RZ ;  /* 0x0000000605047c25 */ /* 0x000fc8000f8e00ff */
[----:B------:R-:W-:Y:S01]  /*5f20*/  IMAD.MOV.U32 R4, RZ, RZ, R7 ;  /* 0x000000ffff047224 */ /* 0x000fe200078e0007 */
[----:B------:R-:W-:Y:S01]  /*5f30*/  IADD3 RZ, P1, R5, R6, RZ ;  /* 0x0000000605ff7210 */ /* 0x000fe20007f3e0ff */
[----:B------:R-:W-:-:S04]  /*5f40*/  IMAD.X R5, RZ, RZ, RZ, P0 ;  /* 0x000000ffff057224 */ /* 0x000fc800000e06ff */
[----:B------:R-:W-:-:S08]  /*5f50*/  IMAD.WIDE.U32.X R4, R19, UR7, R4, P1 ;  /* 0x0000000713047c25 */ /* 0x000fd000088e0404 */
.L_x_111:
[--C-:B------:R-:W-:Y:S01]  /*5f60*/  SHF.R.U64 R14, R4, UR9, R5.reuse ;  /* 0x00000009040e7c19 */ /* 0x100fe20008001205 */
[----:B------:R-:W0:Y:S01]  /*5f70*/  F2I.U32.TRUNC.NTZ R21, R21 ;  /* 0x0000001500157305 */ /* 0x000e22000020f000 */
[----:B------:R-:W-:Y:S01]  /*5f80*/  SHF.R.U32.HI R4, RZ, UR9, R5 ;  /* 0x00000009ff047c19 */ /* 0x000fe20008011605 */
[----:B------:R-:W-:Y:S01]  /*5f90*/  ULDC.64 UR6, c[0x0][0x620] ;  /* 0x0001880000067ab9 */ /* 0x000fe20000000a00 */
[----:B------:R-:W-:Y:S01]  /*5fa0*/  IADD3 R7, P0, RZ, -R14, RZ ;  /* 0x8000000eff077210 */ /* 0x000fe20007f1e0ff */
[----:B------:R-:W-:Y:S01]  /*5fb0*/  ULDC.64 UR8, c[0x0][0x640] ;  /* 0x0001900000087ab9 */ /* 0x000fe20000000a00 */
[----:B------:R-:W2:Y:S03]  /*5fc0*/  LDC R22, c[0x0][0x148] ;  /* 0x00005200ff167b82 */ /* 0x000ea60000000800 */
[----:B------:R-:W-:Y:S01]  /*5fd0*/  IMAD.X R4, RZ, RZ, ~R4, P0 ;  /* 0x000000ffff047224 */ /* 0x000fe200000e0e04 */
[----:B------:R-:W-:-:S03]  /*5fe0*/  ISETP.NE.U32.AND P0, PT, RZ, UR8, PT ;  /* 0x00000008ff007c0c */ /* 0x000fc6000bf05070 */
[----:B------:R-:W-:Y:S01]  /*5ff0*/  IMAD R6, R4, UR6, RZ ;  /* 0x0000000604067c24 */ /* 0x000fe2000f8e02ff */
[----:B------:R-:W-:Y:S01]  /*6000*/  ISETP.NE.AND.EX P0, PT, RZ, UR9, PT, P0 ;  /* 0x00000009ff007c0c */ /* 0x000fe2000bf05300 */
[----:B------:R-:W-:Y:S01]  /*6010*/  IMAD.WIDE.U32 R4, R7, UR6, R16 ;  /* 0x0000000607047c25 */ /* 0x000fe2000f8e0010 */
[----:B------:R-:W-:-:S03]  /*6020*/  ULDC UR6, c[0x0][0x618] ;  /* 0x0001860000067ab9 */ /* 0x000fc60000000800 */
[----:B------:R-:W-:Y:S01]  /*6030*/  IMAD R7, R7, UR7, R6 ;  /* 0x0000000707077c24 */ /* 0x000fe2000f8e0206 */
[----:B------:R-:W-:Y:S01]  /*6040*/  ULDC UR7, c[0x0][0x154] ;  /* 0x0000550000077ab9 */ /* 0x000fe20000000800 */
[----:B0-----:R-:W-:Y:S02]  /*6050*/  IMAD.MOV R6, RZ, RZ, -R21 ;  /* 0x000000ffff067224 */ /* 0x001fe400078e0a15 */
[----:B------:R-:W-:Y:S02]  /*6060*/  IMAD.IADD R5, R5, 0x1, R7 ;  /* 0x0000000105057824 */ /* 0x000fe400078e0207 */
[----:B-1----:R-:W-:Y:S01]  /*6070*/  IMAD R15, R20, R6, R15 ;  /* 0x00000006140f7224 */ /* 0x002fe200078e020f */
[----:B------:R-:W-:Y:S02]  /*6080*/  I2FP.F32.U32 R6, R13 ;  /* 0x0000000d00067245 */ /* 0x000fe40000201000 */
[--C-:B------:R-:W-:Y:S02]  /*6090*/  SHF.R.U64 R19, R4, UR6, R5.reuse ;  /* 0x0000000604137c19 */ /* 0x100fe40008001205 */
[----:B------:R-:W-:Y:S01]  /*60a0*/  SHF.R.U32.HI R4, RZ, UR6, R5 ;  /* 0x00000006ff047c19 */ /* 0x000fe20008011605 */
[----:B------:R-:W-:Y:S01]  /*60b0*/  FMUL R6, R6, UR7 ;  /* 0x0000000706067c20 */ /* 0x000fe20008400000 */
[----:B------:R-:W-:-:S02]  /*60c0*/  ULDC UR6, c[0x0][0x608] ;  /* 0x0001820000067ab9 */ /* 0x000fc40000000800 */
[--C-:B------:R-:W-:Y:S01]  /*60d0*/  SHF.R.U64 R21, R19, UR6, R4.reuse ;  /* 0x0000000613157c19 */ /* 0x100fe20008001204 */
[----:B------:R0:W1:Y:S01]  /*60e0*/  F2I.U32.TRUNC.NTZ R24, R6 ;  /* 0x0000000600187305 */ /* 0x000062000020f000 */
[----:B------:R-:W-:Y:S01]  /*60f0*/  SHF.R.U32.HI R4, RZ, UR6, R4 ;  /* 0x00000006ff047c19 */ /* 0x000fe20008011604 */
[----:B------:R-:W-:-:S03]  /*6100*/  ULDC UR6, c[0x0][0x658] ;  /* 0x0001960000067ab9 */ /* 0x000fc60000000800 */
[--C-:B------:R-:W-:Y:S02]  /*6110*/  SHF.R.U64 R20, R21, UR6, R4.reuse ;  /* 0x0000000615147c19 */ /* 0x100fe40008001204 */
[----:B------:R-:W-:-:S03]  /*6120*/  SHF.R.U32.HI R23, RZ, UR6, R4 ;  /* 0x00000006ff177c19 */ /* 0x000fc60008011604 */
[----:B------:R-:W-:Y:S02]  /*6130*/  IMAD.MOV.U32 R4, RZ, RZ, R20 ;  /* 0x000000ffff047224 */ /* 0x000fe400078e0014 */
[----:B------:R-:W-:Y:S01]  /*6140*/  IMAD.MOV.U32 R5, RZ, RZ, R23 ;  /* 0x000000ffff057224 */ /* 0x000fe200078e0017 */
[----:B0-----:R-:W-:Y:S06]  /*6150*/  @!P0 BRA `(.L_x_112) ;  /* 0x0000000000288947 */ /* 0x001fec0003800000 */
        /* <DEDUP_REMOVED lines=10> */
.L_x_112:
[----:B------:R-:W-:Y:S01]  /*6200*/  ISETP.NE.AND P0, PT, R2, 0x1, PT ;  /* 0x000000010200780c */ /* 0x000fe20003f05270 */
[----:B------:R-:W-:Y:S01]  /*6210*/  ULDC UR6, c[0x0][0x648] ;  /* 0x0001920000067ab9 */ /* 0x000fe20000000800 */
[----:B------:R-:W-:Y:S01]  /*6220*/  LOP3.LUT R21, R21, UR29, RZ, 0xc0, !PT ;  /* 0x0000001d15157c12 */ /* 0x000fe2000f8ec0ff */
[----:B-1----:R-:W-:Y:S01]  /*6230*/  IMAD.MOV R24, RZ, RZ, -R24 ;  /* 0x000000ffff187224 */ /* 0x002fe200078e0a18 */
[----:B------:R-:W-:Y:S01]  /*6240*/  SHF.R.U64 R4, R4, UR6, R5 ;  /* 0x0000000604047c19 */ /* 0x000fe20008001205 */
[----:B------:R-:W-:Y:S01]  /*6250*/  ULDC UR6, c[0x0][0x638] ;  /* 0x00018e0000067ab9 */ /* 0x000fe20000000800 */
[----:B------:R-:W-:Y:S01]  /*6260*/  LOP3.LUT R19, R19, UR13, RZ, 0xc0, !PT ;  /* 0x0000000d13137c12 */ /* 0x000fe2000f8ec0ff */
[----:B------:R-:W-:Y:S01]  /*6270*/  ULDC UR7, c[0x0][0x610] ;  /* 0x0001840000077ab9 */ /* 0x000fe20000000800 */
[----:B------:R-:W-:Y:S02]  /*6280*/  IMAD.MOV.U32 R6, RZ, RZ, R14 ;  /* 0x000000ffff067224 */ /* 0x000fe400078e000e */
[----:B------:R-:W-:-:S02]  /*6290*/  IMAD.MOV R5, RZ, RZ, -R4 ;  /* 0x000000ffff057224 */ /* 0x000fc400078e0a04 */
[----:B------:R-:W-:Y:S02]  /*62a0*/  IMAD R4, R4, UR21, R21 ;  /* 0x0000001504047c24 */ /* 0x000fe4000f8e0215 */
[----:B--2---:R-:W-:Y:S02]  /*62b0*/  @P0 IMAD R15, R22, R24, R13 ;  /* 0x00000018160f0224 */ /* 0x004fe400078e020d */
[----:B------:R-:W-:Y:S01]  /*62c0*/  IMAD R20, R5, UR6, R20 ;  /* 0x0000000605147c24 */ /* 0x000fe2000f8e0214 */
[----:B------:R-:W-:Y:S01]  /*62d0*/  ULDC UR6, c[0x0][0x600] ;  /* 0x0001800000067ab9 */ /* 0x000fe20000000800 */
[----:B------:R-:W-:Y:S02]  /*62e0*/  IMAD R15, R4, UR7, R15 ;  /* 0x00000007040f7c24 */ /* 0x000fe4000f8e020f */
[----:B------:R-:W-:Y:S02]  /*62f0*/  IMAD R20, R20, UR6, R19 ;  /* 0x0000000614147c24 */ /* 0x000fe4000f8e0213 */
[----:B------:R-:W-:-:S03]  /*6300*/  IMAD.MOV.U32 R4, RZ, RZ, 0x1 ;  /* 0x00000001ff047424 */ /* 0x000fc600078e00ff */
[----:B------:R-:W-:Y:S02]  /*6310*/  SEL R13, R20, R15, !P0 ;  /* 0x0000000f140d7207 */ /* 0x000fe40004000000 */
[----:B------:R-:W-:-:S07]  /*6320*/  SEL R19, R15, R20, !P0 ;  /* 0x000000140f137207 */ /* 0x000fce0004000000 */
.L_x_110:
[----:B------:R-:W-:Y:S05]  /*6330*/  BSYNC B1 ;  /* 0x0000000000017941 */ /* 0x000fea0003800000 */
.L_x_109:
[----:B------:R-:W-:-:S13]  /*6340*/  LOP3.LUT P0, RZ, R4, 0xff, RZ, 0xc0, !PT ;  /* 0x000000ff04ff7812 */ /* 0x000fda000780c0ff */
[----:B------:R-:W-:Y:S05]  /*6350*/  @P0 BRA `(.L_x_113) ;  /* 0xfffffff000a80947 */ /* 0x000fea000383ffff */
[----:B------:R-:W-:Y:S05]  /*6360*/  BSYNC B0 ;  /* 0x0000000000007941 */ /* 0x000fea0003800000 */
.L_x_102:
[----:B------:R-:W-:-:S03]  /*6370*/  UMOV UR6, 0xffffffff ;  /* 0xffffffff00067882 */ /* 0x000fc60000000000 */
[----:B------:R-:W-:Y:S05]  /*6380*/  BRA.DIV UR6, `(.L_x_114) ;  /* 0x0000000206cc7947 */ /* 0x000fea000b800000 */
[----:B------:R-:W-:-:S13]  /*6390*/  ELECT P6, URZ, PT ;  /* 0x00000000003f782f */ /* 0x000fda00038c0000 */
.L_x_126:
[----:B------:R-:W-:Y:S04]  /*63a0*/  BSSY B0, `(.L_x_115) ;  /* 0x0000019000007945 */ /* 0x000fe80003800000 */
[----:B------:R-:W-:Y:S05]  /*63b0*/  @!P6 BRA `(.L_x_116) ;  /* 0x00000000005ce947 */ /* 0x000fea0003800000 */
[----:B------:R-:W-:-:S04]  /*63c0*/  LOP3.LUT R18, R18, 0x2, RZ, 0xfc, !PT ;  /* 0x0000000212127812 */ /* 0x000fc800078efcff */
[----:B------:R-:W-:-:S13]  /*63d0*/  ISETP.NE.AND P0, PT, R18, 0x3, PT ;  /* 0x000000031200780c */ /* 0x000fda0003f05270 */
[----:B------:R-:W-:Y:S05]  /*63e0*/  @!P0 BRA `(.L_x_117) ;  /* 0x0000000000048947 */ /* 0x000fea0003800000 */
[----:B------:R-:W-:Y:S01]  /*63f0*/  BPT.TRAP 0x1 ;  /* 0x000000040000795c */ /* 0x000fe20000300000 */
.L_x_117:
[----:B------:R-:W0:Y:S01]  /*6400*/  S2R R3, SR_CgaCtaId ;  /* 0x0000000000037919 */ /* 0x000e220000008800 */
[----:B------:R-:W-:Y:S02]  /*6410*/  MOV R0, 0x400 ;  /* 0x0000040000007802 */ /* 0x000fe40000000f00 */
[----:B------:R-:W-:Y:S02]  /*6420*/  SHF.L.U32 R2, R10, 0x1f, RZ ;  /* 0x0000001f0a027819 */ /* 0x000fe400000006ff */
[----:B0-----:R-:W-:-:S05]  /*6430*/  LEA R0, R3, R0, 0x18 ;  /* 0x0000000003007211 */ /* 0x001fca00078ec0ff */
[----:B------:R-:W-:-:S04]  /*6440*/  VIADD R0, R0, 0x10 ;  /* 0x0000001000007836 */ /* 0x000fc80000000000 */
[C---:B------:R-:W-:Y:S02]  /*6450*/  IMAD R5, R9.reuse, 0x8, R0 ;  /* 0x0000000809057824 */ /* 0x040fe400078e0200 */
[----:B------:R-:W-:Y:S02]  /*6460*/  VIADD R9, R9, 0x1 ;  /* 0x0000000109097836 */ /* 0x000fe40000000000 */
[----:B------:R-:W0:Y:S03]  /*6470*/  SYNCS.PHASECHK.TRANS64.TRYWAIT P0, [R5+URZ], R2 ;  /* 0x00000002050075a7 */ /* 0x000e26000800017f */
[----:B------:R-:W-:-:S04]  /*6480*/  ISETP.NE.AND P1, PT, R9, 0x2, PT ;  /* 0x000000020900780c */ /* 0x000fc80003f25270 */
[----:B------:R-:W-:Y:S02]  /*6490*/  SEL R3, RZ, 0x1, P1 ;  /* 0x00000001ff037807 */ /* 0x000fe40000800000 */
[----:B------:R-:W-:Y:S02]  /*64a0*/  SEL R9, R9, RZ, P1 ;  /* 0x000000ff09097207 */ /* 0x000fe40000800000 */
[----:B------:R-:W-:Y:S01]  /*64b0*/  LOP3.LUT R3, R10, R3, RZ, 0x3c, !PT ;  /* 0x000000030a037212 */ /* 0x000fe200078e3cff */
[----:B0-----:R-:W-:Y:S06]  /*64c0*/  @!P0 BRA `(.L_x_118) ;  /* 0x00000000009c8947 */ /* 0x001fec0003800000 */
.L_x_127:
[----:B------:R-:W-:Y:S01]  /*64d0*/  IMAD R9, R9, 0x8, R0 ;  /* 0x0000000809097824 */ /* 0x000fe200078e0200 */
[----:B------:R-:W-:-:S07]  /*64e0*/  SHF.L.U32 R0, R3, 0x1f, RZ ;  /* 0x0000001f03007819 */ /* 0x000fce00000006ff */
.L_x_119:
[----:B-1----:R1:W2:Y:S02]  /*64f0*/  SYNCS.PHASECHK.TRANS64.TRYWAIT P0, [R9+URZ], R0 ;  /* 0x00000000090075a7 */ /* 0x0022a4000800017f */
[----:B--2---:R-:W-:Y:S05]  /*6500*/  @!P0 NANOSLEEP.SYNCS 0x989680 ;  /* 0x009896800000895d */ /* 0x004fea0003900000 */
[----:B------:R-:W2:Y:S02]  /*6510*/  @!P0 SYNCS.PHASECHK.TRANS64 P0, [R9+URZ], R0 ;  /* 0x00000000090085a7 */ /* 0x000ea4000800007f */
[----:B--2---:R-:W-:Y:S05]  /*6520*/  @!P0 BRA `(.L_x_119) ;  /* 0xfffffffc00f08947 */ /* 0x004fea000383ffff */
.L_x_116:
[----:B------:R-:W-:Y:S05]  /*6530*/  BSYNC B0 ;  /* 0x0000000000007941 */ /* 0x000fea0003800000 */
.L_x_115:
[----:B------:R-:W-:Y:S05]  /*6540*/  EXIT ;  /* 0x000000000000794d */ /* 0x000fea0003800000 */
.L_x_21:
[----:B-1----:R1:W2:Y:S02]  /*6550*/  SYNCS.PHASECHK.TRANS64.TRYWAIT P1, [R3+URZ], R0 ;  /* 0x00000000030075a7 */ /* 0x0022a4000802017f */
[----:B--2---:R-:W-:Y:S05]  /*6560*/  @!P1 NANOSLEEP.SYNCS 0x989680 ;  /* 0x009896800000995d */ /* 0x004fea0003900000 */
[----:B------:R-:W2:Y:S02]  /*6570*/  @!P1 SYNCS.PHASECHK.TRANS64 P1, [R3+URZ], R0 ;  /* 0x00000000030095a7 */ /* 0x000ea4000802007f */
[----:B--2---:R-:W-:Y:S05]  /*6580*/  @!P1 BRA `(.L_x_21) ;  /* 0xfffffffc00f09947 */ /* 0x004fea000383ffff */
[----:B------:R-:W-:Y:S05]  /*6590*/  BRA `(.L_x_20) ;  /* 0xffffffb0007c7947 */ /* 0x000fea000383ffff */
.L_x_26:
[----:B-1----:R1:W2:Y:S02]  /*65a0*/  SYNCS.PHASECHK.TRANS64.TRYWAIT P1, [R5+URZ], R4 ;  /* 0x00000004050075a7 */ /* 0x0022a4000802017f */
[----:B--2---:R-:W-:Y:S05]  /*65b0*/  @!P1 NANOSLEEP.SYNCS 0x989680 ;  /* 0x009896800000995d */ /* 0x004fea0003900000 */
[----:B------:R-:W2:Y:S02]  /*65c0*/  @!P1 SYNCS.PHASECHK.TRANS64 P1, [R5+URZ], R4 ;  /* 0x00000004050095a7 */ /* 0x000ea4000802007f */
[----:B--2---:R-:W-:Y:S05]  /*65d0*/  @!P1 BRA `(.L_x_26) ;  /* 0xfffffffc00f09947 */ /* 0x004fea000383ffff */
[----:B------:R-:W-:Y:S05]  /*65e0*/  BRA `(.L_x_25) ;  /* 0xffffffb800a47947 */ /* 0x000fea000383ffff */
.L_x_103:
[----:B------:R-:W-:Y:S01]  /*65f0*/  BSSY B1, `(.L_x_120) ;  /* 0x0000006000017945 */ /* 0x000fe20003800000 */
[----:B------:R-:W-:-:S07]  /*6600*/  IMAD.MOV.U32 R15, RZ, RZ, -0x1 ;  /* 0xffffffffff0f7424 */ /* 0x000fce00078e00ff */
[----:B------:R-:W-:Y:S05]  /*6610*/  WARPSYNC.COLLECTIVE R15, `(.L_x_121) ;  /* 0x000000000f0c7348 */ /* 0x000fea0003c00000 */
[----:B------:R-:W-:Y:S02]  /*6620*/  ELECT P6, UR62, PT ;  /* 0x00000000003e782f */ /* 0x000fe400038c0000 */
[----:B------:R-:W-:Y:S01]  /*6630*/  MOV R14, UR62 ;  /* 0x0000003e000e7c02 */ /* 0x000fe20008000f00 */
[----:B------:R-:W-:Y:S10]  /*6640*/  ENDCOLLECTIVE ;  /* 0x000000000000791b */ /* 0x000ff40003800000 */
.L_x_121:
[----:B------:R-:W-:Y:S05]  /*6650*/  BSYNC B1 ;  /* 0x0000000000017941 */ /* 0x000fea0003800000 */
.L_x_120:
[----:B------:R-:W-:Y:S05]  /*6660*/  BRA `(.L_x_122) ;  /* 0xffffffec00f07947 */ /* 0x000fea000383ffff */
.L_x_106:
[----:B-1----:R1:W2:Y:S02]  /*6670*/  SYNCS.PHASECHK.TRANS64.TRYWAIT P0, [R20+URZ+0x10], R13 ;  /* 0x0000100d140075a7 */ /* 0x0022a4000800017f */
[----:B--2---:R-:W-:Y:S05]  /*6680*/  @!P0 NANOSLEEP.SYNCS 0x989680 ;  /* 0x009896800000895d */ /* 0x004fea0003900000 */
[----:B------:R-:W2:Y:S02]  /*6690*/  @!P0 SYNCS.PHASECHK.TRANS64 P0, [R20+URZ+0x10], R13 ;  /* 0x0000100d140085a7 */ /* 0x000ea4000800007f */
[----:B--2---:R-:W-:Y:S05]  /*66a0*/  @!P0 BRA `(.L_x_106) ;  /* 0xfffffffc00f08947 */ /* 0x004fea000383ffff */
[----:B------:R-:W-:Y:S05]  /*66b0*/  BRA `(.L_x_123) ;  /* 0xfffffff0002c7947 */ /* 0x000fea000383ffff */
.L_x_114:
[----:B------:R-:W-:Y:S01]  /*66c0*/  BSSY B0, `(.L_x_124) ;  /* 0x0000006000007945 */ /* 0x000fe20003800000 */
[----:B------:R-:W-:-:S07]  /*66d0*/  IMAD.MOV.U32 R15, RZ, RZ, -0x1 ;  /* 0xffffffffff0f7424 */ /* 0x000fce00078e00ff */
[----:B------:R-:W-:Y:S05]  /*66e0*/  WARPSYNC.COLLECTIVE R15, `(.L_x_125) ;  /* 0x000000000f0c7348 */ /* 0x000fea0003c00000 */
[----:B------:R-:W-:Y:S02]  /*66f0*/  ELECT P6, UR62, PT ;  /* 0x00000000003e782f */ /* 0x000fe400038c0000 */
[----:B------:R-:W-:Y:S01]  /*6700*/  MOV R14, UR62 ;  /* 0x0000003e000e7c02 */ /* 0x000fe20008000f00 */
[----:B------:R-:W-:Y:S10]  /*6710*/  ENDCOLLECTIVE ;  /* 0x000000000000791b */ /* 0x000ff40003800000 */
.L_x_125:
[----:B------:R-:W-:Y:S05]  /*6720*/  BSYNC B0 ;  /* 0x0000000000007941 */ /* 0x000fea0003800000 */
.L_x_124:
[----:B------:R-:W-:Y:S05]  /*6730*/  BRA `(.L_x_126) ;  /* 0xfffffffc00187947 */ /* 0x000fea000383ffff */
.L_x_118:
[----:B0-----:R0:W1:Y:S02]  /*6740*/  SYNCS.PHASECHK.TRANS64.TRYWAIT P0, [R5+URZ], R2 ;  /* 0x00000002050075a7 */ /* 0x001064000800017f */
[----:B-1----:R-:W-:Y:S05]  /*6750*/  @!P0 NANOSLEEP.SYNCS 0x989680 ;  /* 0x009896800000895d */ /* 0x002fea0003900000 */
[----:B------:R-:W1:Y:S02]  /*6760*/  @!P0 SYNCS.PHASECHK.TRANS64 P0, [R5+URZ], R2 ;  /* 0x00000002050085a7 */ /* 0x000e64000800007f */
[----:B-1----:R-:W-:Y:S05]  /*6770*/  @!P0 BRA `(.L_x_118) ;  /* 0xfffffffc00f08947 */ /* 0x002fea000383ffff */
[----:B------:R-:W-:Y:S05]  /*6780*/  BRA `(.L_x_127) ;  /* 0xfffffffc00507947 */ /* 0x000fea000383ffff */
.L_x_128:
[----:B------:R-:W-:-:S00]  /*6790*/  BRA `(.L_x_128) ;  /* 0xfffffffc00fc7947 */ /* 0x000fc0000383ffff */
[----:B------:R-:W-:-:S00]  /*67a0*/  NOP ;  /* 0x0000000000007918 */ /* 0x000fc00000000000 */
        /* <DEDUP_REMOVED lines=13> */
.L_x_129:


//--------------------- .nv.global.init           --------------------------
	.section	.nv.global.init,"aw",@progbits
.nv.global.init:
	.type		$str$22,@object
	.size		$str$22,($str$23 - $str$22)
$str$22:
        /*0000*/ 	.byte	0x6b, 0x5f, 0x74, 0x69, 0x6c, 0x65, 0x5f, 0x63, 0x6f, 0x75, 0x6e, 0x74, 0x20, 0x3e, 0x3d, 0x20
        /*0010*/ 	.byte	0x31, 0x00
	.type		$str$23,@object
	.size		$str$23,(__unnamed_1 - $str$23)
$str$23:
        /*0012*/ 	.byte	0x2f, 0x74, 0x6d, 0x70, 0x2f, 0x63, 0x75, 0x74, 0x6c, 0x61, 0x73, 0x73, 0x5f, 0x73, 0x77, 0x65
        /*0022*/ 	.byte	0x65, 0x70, 0x5f, 0x73, 0x72, 0x63, 0x2f, 0x69, 0x6e, 0x63, 0x6c, 0x75, 0x64, 0x65, 0x2f, 0x63
        /*0032*/ 	.byte	0x75, 0x74, 0x6c, 0x61, 0x73, 0x73, 0x2f, 0x67, 0x65, 0x6d, 0x6d, 0x2f, 0x63, 0x6f, 0x6c, 0x6c
        /*0042*/ 	.byte	0x65, 0x63, 0x74, 0x69, 0x76, 0x65, 0x2f, 0x73, 0x6d, 0x39, 0x30, 0x5f, 0x6d, 0x6d, 0x61, 0x5f
        /*0052*/ 	.byte	0x74, 0x6d, 0x61, 0x5f, 0x67, 0x6d, 0x6d, 0x61, 0x5f, 0x73, 0x73, 0x5f, 0x77, 0x61, 0x72, 0x70
        /*0062*/ 	.byte	0x73, 0x70, 0x65, 0x63, 0x69, 0x61, 0x6c, 0x69, 0x7a, 0x65, 0x64, 0x2e, 0x68, 0x70, 0x70, 0x00
	.type		__unnamed_1,@object
	.size		__unnamed_1,(.L_0 - __unnamed_1)
__unnamed_1:
        /*0072*/ 	.byte	0x76, 0x6f, 0x69, 0x64, 0x20, 0x63, 0x75, 0x74, 0x6c, 0x61, 0x73, 0x73, 0x3a, 0x3a, 0x67, 0x65
        /* <DEDUP_REMOVED lines=176> */
        /*0b82*/ 	.byte	0x69, 0x74, 0x79, 0x5d, 0x00
.L_0:


//--------------------- .nv.shared._ZN7cutlass13device_kernelINS_4gemm6kernel13GemmUniversalIN4cute5tupleIJiiiiEEENS1_10collective13CollectiveMmaINS1_34MainloopSm90TmaGmmaWarpSpecializedILi2ENS5_IJNS4_1CILi4EEESB_NSA_ILi1EEEEEENS1_35KernelTmaWarpSpecializedCooperativeEEENS5_IJNSA_ILi128EEENSA_ILi64EEESG_EEEfNS5_IJlSC_lEEEfSJ_NS4_8TiledMMAINS4_8MMA_AtomIJNS4_4SM904GMMA29MMA_64x64x8_F32TF32TF32_SS_TNILNSN_7ScaleInE1ELSP_1EEEEEENS4_6LayoutINS5_IJNSA_ILi2EEESC_SC_EEENS5_IJSC_NSA_ILi0EEESV_EEEEENS5_IJNS4_10UnderscoreESY_SY_EEEEENS4_23SM90_TMA_LOAD_MULTICASTENS4_14ComposedLayoutINS4_7SwizzleILi3ELi4ELi3EEENS4_18smem_ptr_flag_bitsILi32EEENSS_INS5_IJNSA_ILi8EEENSA_ILi32EEEEEENS5_IJS18_SC_EEEEEEEvNS4_8identityES11_S1C_vS1D_EENS_8epilogue10collective6detail29Sm90TmaWarpSpecializedAdapterINS1G_15DefaultEpilogueIfSJ_SJ_NS1F_6thread17LinearCombinationIfLi1EffLNS1K_9ScaleType4KindE0ELNS_15FloatRoundStyleE2EfEENS1_15EpilogueDefaultEEEEEvvEEEEvNT_6ParamsE --------------------------
	.section	.nv.shared._ZN7cutlass13device_kernelINS_4gemm6kernel13GemmUniversalIN4cute5tupleIJiiiiEEENS1_10collective13CollectiveMmaINS1_34MainloopSm90TmaGmmaWarpSpecializedILi2ENS5_IJNS4_1CILi4EEESB_NSA_ILi1EEEEEENS1_35KernelTmaWarpSpecializedCooperativeEEENS5_IJNSA_ILi128EEENSA_ILi64EEESG_EEEfNS5_IJlSC_lEEEfSJ_NS4_8TiledMMAINS4_8MMA_AtomIJNS4_4SM904GMMA29MMA_64x64x8_F32TF32TF32_SS_TNILNSN_7ScaleInE1ELSP_1EEEEEENS4_6LayoutINS5_IJNSA_ILi2EEESC_SC_EEENS5_IJSC_NSA_ILi0EEESV_EEEEENS5_IJNS4_10UnderscoreESY_SY_EEEEENS4_23SM90_TMA_LOAD_MULTICASTENS4_14ComposedLayoutINS4_7SwizzleILi3ELi4ELi3EEENS4_18smem_ptr_flag_bitsILi32EEENSS_INS5_IJNSA_ILi8EEENSA_ILi32EEEEEENS5_IJS18_SC_EEEEEEEvNS4_8identityES11_S1C_vS1D_EENS_8epilogue10collective6detail29Sm90TmaWarpSpecializedAdapterINS1G_15DefaultEpilogueIfSJ_SJ_NS1F_6thread17LinearCombinationIfLi1EffLNS1K_9ScaleType4KindE0ELNS_15FloatRoundStyleE2EfEENS1_15EpilogueDefaultEEEEEvvEEEEvNT_6ParamsE,"aw",@nobits
	.sectionflags	@""
	.align	16
	.zero		1024


//--------------------- .nv.shared.reserved.0     --------------------------
	.section	.nv.shared.reserved.0,"aw",@nobits
	.weak		__nv_reservedSMEM_offset_0_alias
	.size		__nv_reservedSMEM_offset_0_alias, 0, 0
	.other		__nv_reservedSMEM_offset_0_alias,@"STO_CUDA_RESERVED_SHARED STV_DEFAULT"
__nv_reservedSMEM_offset_0_alias:
	.zero		0


//--------------------- .nv.global                --------------------------
	.section	.nv.global,"aw",@nobits
.nv.global:
	.type		_ZN40_INTERNAL_7283bde1_4_k_cu_1a1e95ef_194714cute1_E,@object
	.size		_ZN40_INTERNAL_7283bde1_4_k_cu_1a1e95ef_194714cute1_E,(_ZN40_INTERNAL_7283bde1_4_k_cu_1a1e95ef_194714cuda3std3__45__cpo6cbeginE - _ZN40_INTERNAL_7283bde1_4_k_cu_1a1e95ef_194714cute1_E)
_ZN40_INTERNAL_7283bde1_4_k_cu_1a1e95ef_194714cute1_E:
	.zero		1
	.type		_ZN40_INTERNAL_7283bde1_4_k_cu_1a1e95ef_194714cuda3std3__45__cpo6cbeginE,@object
	.size		_ZN40_INTERNAL_7283bde1_4_k_cu_1a1e95ef_194714cuda3std3__45__cpo6cbeginE,(_ZN40_INTERNAL_7283bde1_4_k_cu_1a1e95ef_194714cuda3std3__48in_placeE - _ZN40_INTERNAL_7283bde1_4_k_cu_1a1e95ef_194714cuda3std3__45__cpo6cbeginE)
_ZN40_INTERNAL_7283bde1_4_k_cu_1a1e95ef_194714cuda3std3__45__cpo6cbeginE:
	.zero		1
	.type		_ZN40_INTERNAL_7283bde1_4_k_cu_1a1e95ef_194714cuda3std3__48in_placeE,@object
	.size		_ZN40_INTERNAL_7283bde1_4_k_cu_1a1e95ef_194714cuda3std3__48in_placeE,(_ZN40_INTERNAL_7283bde1_4_k_cu_1a1e95ef_194714cuda3std6ranges3__45__cpo9iter_moveE - _ZN40_INTERNAL_7283bde1_4_k_cu_1a1e95ef_194714cuda3std3__48in_placeE)
_ZN40_INTERNAL_7283bde1_4_k_cu_1a1e95ef_194714cuda3std3__48in_placeE:
	.zero		1
	.type		_ZN40_INTERNAL_7283bde1_4_k_cu_1a1e95ef_194714cuda3std6ranges3__45__cpo9iter_moveE,@object
	.size		_ZN40_INTERNAL_7283bde1_4_k_cu_1a1e95ef_194714cuda3std6ranges3__45__cpo9iter_moveE,(_ZN40_INTERNAL_7283bde1_4_k_cu_1a1e95ef_194714cuda3std3__45__cpo5beginE - _ZN40_INTERNAL_7283bde1_4_k_cu_1a1e95ef_194714cuda3std6ranges3__45__cpo9iter_moveE)
_ZN40_INTERNAL_7283bde1_4_k_cu_1a1e95ef_194714cuda3std6ranges3__45__cpo9iter_moveE:
	.zero		1
	.type		_ZN40_INTERNAL_7283bde1_4_k_cu_1a1e95ef_194714cuda3std3__45__cpo5beginE,@object
	.size		_ZN40_INTERNAL_7283bde1_4_k_cu_1a1e95ef_194714cuda3std3__45__cpo5beginE,(_ZN40_INTERNAL_7283bde1_4_k_cu_1a1e95ef_194714cuda3std3__442_GLOBAL__N__7283bde1_4_k_cu_1a1e95ef_194716ignoreE - _ZN40_INTERNAL_7283bde1_4_k_cu_1a1e95ef_194714cuda3std3__45__cpo5beginE)
_ZN40_INTERNAL_7283bde1_4_k_cu_1a1e95ef_194714cuda3std3__45__cpo5beginE:
	.zero		1
	.type		_ZN40_INTERNAL_7283bde1_4_k_cu_1a1e95ef_194714cuda3std3__442_GLOBAL__N__7283bde1_4_k_cu_1a1e95ef_194716ignoreE,@object
	.size		_ZN40_INTERNAL_7283bde1_4_k_cu_1a1e95ef_194714cuda3std3__442_GLOBAL__N__7283bde1_4_k_cu_1a1e95ef_194716ignoreE,(_ZN40_INTERNAL_7283bde1_4_k_cu_1a1e95ef_194714cute7productE - _ZN40_INTERNAL_7283bde1_4_k_cu_1a1e95ef_194714cuda3std3__442_GLOBAL__N__7283bde1_4_k_cu_1a1e95ef_194716ignoreE)
_ZN40_INTERNAL_7283bde1_4_k_cu_1a1e95ef_194714cuda3std3__442_GLOBAL__N__7283bde1_4_k_cu_1a1e95ef_194716ignoreE:
	.zero		1
	.type		_ZN40_INTERNAL_7283bde1_4_k_cu_1a1e95ef_194714cute7productE,@object
	.size		_ZN40_INTERNAL_7283bde1_4_k_cu_1a1e95ef_194714cute7productE,(_ZN40_INTERNAL_7283bde1_4_k_cu_1a1e95ef_194714cuda3std3__45__cpo3endE - _ZN40_INTERNAL_7283bde1_4_k_cu_1a1e95ef_194714cute7productE)
_ZN40_INTERNAL_7283bde1_4_k_cu_1a1e95ef_194714cute7productE:
	.zero		1
	.type		_ZN40_INTERNAL_7283bde1_4_k_cu_1a1e95ef_194714cuda3std3__45__cpo3endE,@object
	.size		_ZN40_INTERNAL_7283bde1_4_k_cu_1a1e95ef_194714cuda3std3__45__cpo3endE,(_ZN40_INTERNAL_7283bde1_4_k_cu_1a1e95ef_194714cuda3std3__419piecewise_constructE - _ZN40_INTERNAL_7283bde1_4_k_cu_1a1e95ef_194714cuda3std3__45__cpo3endE)
_ZN40_INTERNAL_7283bde1_4_k_cu_1a1e95ef_194714cuda3std3__45__cpo3endE:
	.zero		1
	.type		_ZN40_INTERNAL_7283bde1_4_k_cu_1a1e95ef_194714cuda3std3__419piecewise_constructE,@object
	.size		_ZN40_INTERNAL_7283bde1_4_k_cu_1a1e95ef_194714cuda3std3__419piecewise_constructE,(_ZN40_INTERNAL_7283bde1_4_k_cu_1a1e95ef_194714cuda3std3__45__cpo4cendE - _ZN40_INTERNAL_7283bde1_4_k_cu_1a1e95ef_194714cuda3std3__419piecewise_constructE)
_ZN40_INTERNAL_7283bde1_4_k_cu_1a1e95ef_194714cuda3std3__419piecewise_constructE:
	.zero		1
	.type		_ZN40_INTERNAL_7283bde1_4_k_cu_1a1e95ef_194714cuda3std3__45__cpo4cendE,@object
	.size		_ZN40_INTERNAL_7283bde1_4_k_cu_1a1e95ef_194714cuda3std3__45__cpo4cendE,(_ZN40_INTERNAL_7283bde1_4_k_cu_1a1e95ef_194714cuda3std6ranges3__45__cpo4swapE - _ZN40_INTERNAL_7283bde1_4_k_cu_1a1e95ef_194714cuda3std3__45__cpo4cendE)
_ZN40_INTERNAL_7283bde1_4_k_cu_1a1e95ef_194714cuda3std3__45__cpo4cendE:
	.zero		1
	.type		_ZN40_INTERNAL_7283bde1_4_k_cu_1a1e95ef_194714cuda3std6ranges3__45__cpo4swapE,@object
	.size		_ZN40_INTERNAL_7283bde1_4_k_cu_1a1e95ef_194714cuda3std6ranges3__45__cpo4swapE,(.L_8 - _ZN40_INTERNAL_7283bde1_4_k_cu_1a1e95ef_194714cuda3std6ranges3__45__cpo4swapE)
_ZN40_INTERNAL_7283bde1_4_k_cu_1a1e95ef_194714cuda3std6ranges3__45__cpo4swapE:
	.zero		1
.L_8:


//--------------------- .nv.constant0._ZN7cutlass13device_kernelINS_4gemm6kernel13GemmUniversalIN4cute5tupleIJiiiiEEENS1_10collective13CollectiveMmaINS1_34MainloopSm90TmaGmmaWarpSpecializedILi2ENS5_IJNS4_1CILi4EEESB_NSA_ILi1EEEEEENS1_35KernelTmaWarpSpecializedCooperativeEEENS5_IJNSA_ILi128EEENSA_ILi64EEESG_EEEfNS5_IJlSC_lEEEfSJ_NS4_8TiledMMAINS4_8MMA_AtomIJNS4_4SM904GMMA29MMA_64x64x8_F32TF32TF32_SS_TNILNSN_7ScaleInE1ELSP_1EEEEEENS4_6LayoutINS5_IJNSA_ILi2EEESC_SC_EEENS5_IJSC_NSA_ILi0EEESV_EEEEENS5_IJNS4_10UnderscoreESY_SY_EEEEENS4_23SM90_TMA_LOAD_MULTICASTENS4_14ComposedLayoutINS4_7SwizzleILi3ELi4ELi3EEENS4_18smem_ptr_flag_bitsILi32EEENSS_INS5_IJNSA_ILi8EEENSA_ILi32EEEEEENS5_IJS18_SC_EEEEEEEvNS4_8identityES11_S1C_vS1D_EENS_8epilogue10collective6detail29Sm90TmaWarpSpecializedAdapterINS1G_15DefaultEpilogueIfSJ_SJ_NS1F_6thread17LinearCombinationIfLi1EffLNS1K_9ScaleType4KindE0ELNS_15FloatRoundStyleE2EfEENS1_15EpilogueDefaultEEEEEvvEEEEvNT_6ParamsE --------------------------
	.section	.nv.constant0._ZN7cutlass13device_kernelINS_4gemm6kernel13GemmUniversalIN4cute5tupleIJiiiiEEENS1_10collective13CollectiveMmaINS1_34MainloopSm90TmaGmmaWarpSpecializedILi2ENS5_IJNS4_1CILi4EEESB_NSA_ILi1EEEEEENS1_35KernelTmaWarpSpecializedCooperativeEEENS5_IJNSA_ILi128EEENSA_ILi64EEESG_EEEfNS5_IJlSC_lEEEfSJ_NS4_8TiledMMAINS4_8MMA_AtomIJNS4_4SM904GMMA29MMA_64x64x8_F32TF32TF32_SS_TNILNSN_7ScaleInE1ELSP_1EEEEEENS4_6LayoutINS5_IJNSA_ILi2EEESC_SC_EEENS5_IJSC_NSA_ILi0EEESV_EEEEENS5_IJNS4_10UnderscoreESY_SY_EEEEENS4_23SM90_TMA_LOAD_MULTICASTENS4_14ComposedLayoutINS4_7SwizzleILi3ELi4ELi3EEENS4_18smem_ptr_flag_bitsILi32EEENSS_INS5_IJNSA_ILi8EEENSA_ILi32EEEEEENS5_IJS18_SC_EEEEEEEvNS4_8identityES11_S1C_vS1D_EENS_8epilogue10collective6detail29Sm90TmaWarpSpecializedAdapterINS1G_15DefaultEpilogueIfSJ_SJ_NS1F_6thread17LinearCombinationIfLi1EffLNS1K_9ScaleType4KindE0ELNS_15FloatRoundStyleE2EfEENS1_15EpilogueDefaultEEEEEvvEEEEvNT_6ParamsE,"a",@progbits
	.sectionflags	@""
	.align	4
.nv.constant0._ZN7cutlass13device_kernelINS_4gemm6kernel13GemmUniversalIN4cute5tupleIJiiiiEEENS1_10collective13CollectiveMmaINS1_34MainloopSm90TmaGmmaWarpSpecializedILi2ENS5_IJNS4_1CILi4EEESB_NSA_ILi1EEEEEENS1_35KernelTmaWarpSpecializedCooperativeEEENS5_IJNSA_ILi128EEENSA_ILi64EEESG_EEEfNS5_IJlSC_lEEEfSJ_NS4_8TiledMMAINS4_8MMA_AtomIJNS4_4SM904GMMA29MMA_64x64x8_F32TF32TF32_SS_TNILNSN_7ScaleInE1ELSP_1EEEEEENS4_6LayoutINS5_IJNSA_ILi2EEESC_SC_EEENS5_IJSC_NSA_ILi0EEESV_EEEEENS5_IJNS4_10UnderscoreESY_SY_EEEEENS4_23SM90_TMA_LOAD_MULTICASTENS4_14ComposedLayoutINS4_7SwizzleILi3ELi4ELi3EEENS4_18smem_ptr_flag_bitsILi32EEENSS_INS5_IJNSA_ILi8EEENSA_ILi32EEEEEENS5_IJS18_SC_EEEEEEEvNS4_8identityES11_S1C_vS1D_EENS_8epilogue10collective6detail29Sm90TmaWarpSpecializedAdapterINS1G_15DefaultEpilogueIfSJ_SJ_NS1F_6thread17LinearCombinationIfLi1EffLNS1K_9ScaleType4KindE0ELNS_15FloatRoundStyleE2EfEENS1_15EpilogueDefaultEEEEEvvEEEEvNT_6ParamsE:
	.zero		1664


//--------------------- SYMBOLS --------------------------

	.type		.nv.reservedSmem.offset0,@object
	.size		.nv.reservedSmem.offset0,0x4
	.type		__assertfail,@function
